//
// Generated by NVIDIA NVVM Compiler
//
// Compiler Build ID: CL-36424714
// Cuda compilation tools, release 13.0, V13.0.88
// Based on NVVM 20.0.0
//

.version 9.0
.target sm_100
.address_size 64

	// .globl	_Z4sortILi512ELi8ELN3cub18CUB_300001_SM_100018BlockLoadAlgorithmE3ELNS1_19BlockStoreAlgorithmE3EdEvPKT3_PS4_
// _ZZ4sortILi512ELi8ELN3cub18CUB_300001_SM_100018BlockLoadAlgorithmE3ELNS1_19BlockStoreAlgorithmE3EdEvPKT3_PS4_E11tmp_storage has been demoted
// _ZZ4sortILi256ELi16ELN3cub18CUB_300001_SM_100018BlockLoadAlgorithmE0ELNS1_19BlockStoreAlgorithmE0EdEvPKT3_PS4_E11tmp_storage has been demoted
.global .align 1 .b8 _ZN30_INTERNAL_118d0232_4_k_cu_main4cuda3std3__45__cpo5beginE[1];
.global .align 1 .b8 _ZN30_INTERNAL_118d0232_4_k_cu_main4cuda3std3__45__cpo3endE[1];
.global .align 1 .b8 _ZN30_INTERNAL_118d0232_4_k_cu_main4cuda3std3__45__cpo6cbeginE[1];
.global .align 1 .b8 _ZN30_INTERNAL_118d0232_4_k_cu_main4cuda3std3__45__cpo4cendE[1];
.global .align 1 .b8 _ZN30_INTERNAL_118d0232_4_k_cu_main4cuda3std3__45__cpo6rbeginE[1];
.global .align 1 .b8 _ZN30_INTERNAL_118d0232_4_k_cu_main4cuda3std3__45__cpo4rendE[1];
.global .align 1 .b8 _ZN30_INTERNAL_118d0232_4_k_cu_main4cuda3std3__45__cpo7crbeginE[1];
.global .align 1 .b8 _ZN30_INTERNAL_118d0232_4_k_cu_main4cuda3std3__45__cpo5crendE[1];
.global .align 1 .b8 _ZN30_INTERNAL_118d0232_4_k_cu_main4cuda3std3__432_GLOBAL__N__118d0232_4_k_cu_main6ignoreE[1];
.global .align 1 .b8 _ZN30_INTERNAL_118d0232_4_k_cu_main4cuda3std3__419piecewise_constructE[1];
.global .align 1 .b8 _ZN30_INTERNAL_118d0232_4_k_cu_main4cuda3std3__48in_placeE[1];
.global .align 1 .b8 _ZN30_INTERNAL_118d0232_4_k_cu_main4cuda3std3__420unreachable_sentinelE[1];
.global .align 1 .b8 _ZN30_INTERNAL_118d0232_4_k_cu_main4cuda3std3__47nulloptE[1];
.global .align 1 .b8 _ZN30_INTERNAL_118d0232_4_k_cu_main4cuda3std3__48unexpectE[1];
.global .align 1 .b8 _ZN30_INTERNAL_118d0232_4_k_cu_main4cuda3std6ranges3__45__cpo4swapE[1];
.global .align 1 .b8 _ZN30_INTERNAL_118d0232_4_k_cu_main4cuda3std6ranges3__45__cpo9iter_moveE[1];
.global .align 1 .b8 _ZN30_INTERNAL_118d0232_4_k_cu_main4cuda3std6ranges3__45__cpo5beginE[1];
.global .align 1 .b8 _ZN30_INTERNAL_118d0232_4_k_cu_main4cuda3std6ranges3__45__cpo3endE[1];
.global .align 1 .b8 _ZN30_INTERNAL_118d0232_4_k_cu_main4cuda3std6ranges3__45__cpo6cbeginE[1];
.global .align 1 .b8 _ZN30_INTERNAL_118d0232_4_k_cu_main4cuda3std6ranges3__45__cpo4cendE[1];
.global .align 1 .b8 _ZN30_INTERNAL_118d0232_4_k_cu_main4cuda3std6ranges3__45__cpo7advanceE[1];
.global .align 1 .b8 _ZN30_INTERNAL_118d0232_4_k_cu_main4cuda3std6ranges3__45__cpo9iter_swapE[1];
.global .align 1 .b8 _ZN30_INTERNAL_118d0232_4_k_cu_main4cuda3std6ranges3__45__cpo4nextE[1];
.global .align 1 .b8 _ZN30_INTERNAL_118d0232_4_k_cu_main4cuda3std6ranges3__45__cpo4prevE[1];
.global .align 1 .b8 _ZN30_INTERNAL_118d0232_4_k_cu_main4cuda3std6ranges3__45__cpo4dataE[1];
.global .align 1 .b8 _ZN30_INTERNAL_118d0232_4_k_cu_main4cuda3std6ranges3__45__cpo5cdataE[1];
.global .align 1 .b8 _ZN30_INTERNAL_118d0232_4_k_cu_main4cuda3std6ranges3__45__cpo4sizeE[1];
.global .align 1 .b8 _ZN30_INTERNAL_118d0232_4_k_cu_main4cuda3std6ranges3__45__cpo5ssizeE[1];
.global .align 1 .b8 _ZN30_INTERNAL_118d0232_4_k_cu_main4cuda3std6ranges3__45__cpo8distanceE[1];
.global .align 1 .b8 _ZN30_INTERNAL_118d0232_4_k_cu_main6thrust24THRUST_300001_SM_1000_NS6system6detail10sequential3seqE[1];
.global .align 1 .b8 _ZN30_INTERNAL_118d0232_4_k_cu_main6thrust24THRUST_300001_SM_1000_NS12placeholders2_1E[1];
.global .align 1 .b8 _ZN30_INTERNAL_118d0232_4_k_cu_main6thrust24THRUST_300001_SM_1000_NS12placeholders2_2E[1];
.global .align 1 .b8 _ZN30_INTERNAL_118d0232_4_k_cu_main6thrust24THRUST_300001_SM_1000_NS12placeholders2_3E[1];
.global .align 1 .b8 _ZN30_INTERNAL_118d0232_4_k_cu_main6thrust24THRUST_300001_SM_1000_NS12placeholders2_4E[1];
.global .align 1 .b8 _ZN30_INTERNAL_118d0232_4_k_cu_main6thrust24THRUST_300001_SM_1000_NS12placeholders2_5E[1];
.global .align 1 .b8 _ZN30_INTERNAL_118d0232_4_k_cu_main6thrust24THRUST_300001_SM_1000_NS12placeholders2_6E[1];
.global .align 1 .b8 _ZN30_INTERNAL_118d0232_4_k_cu_main6thrust24THRUST_300001_SM_1000_NS12placeholders2_7E[1];
.global .align 1 .b8 _ZN30_INTERNAL_118d0232_4_k_cu_main6thrust24THRUST_300001_SM_1000_NS12placeholders2_8E[1];
.global .align 1 .b8 _ZN30_INTERNAL_118d0232_4_k_cu_main6thrust24THRUST_300001_SM_1000_NS12placeholders2_9E[1];
.global .align 1 .b8 _ZN30_INTERNAL_118d0232_4_k_cu_main6thrust24THRUST_300001_SM_1000_NS12placeholders3_10E[1];

.visible .entry _Z4sortILi512ELi8ELN3cub18CUB_300001_SM_100018BlockLoadAlgorithmE3ELNS1_19BlockStoreAlgorithmE3EdEvPKT3_PS4_(
	.param .u64 .ptr .align 1 _Z4sortILi512ELi8ELN3cub18CUB_300001_SM_100018BlockLoadAlgorithmE3ELNS1_19BlockStoreAlgorithmE3EdEvPKT3_PS4__param_0,
	.param .u64 .ptr .align 1 _Z4sortILi512ELi8ELN3cub18CUB_300001_SM_100018BlockLoadAlgorithmE3ELNS1_19BlockStoreAlgorithmE3EdEvPKT3_PS4__param_1
)
{
	.reg .pred 	%p<46>;
	.reg .b16 	%rs<17>;
	.reg .b32 	%r<358>;
	.reg .b64 	%rd<95>;
	.reg .b64 	%fd<17>;
	// demoted variable
	.shared .align 16 .b8 _ZZ4sortILi512ELi8ELN3cub18CUB_300001_SM_100018BlockLoadAlgorithmE3ELNS1_19BlockStoreAlgorithmE3EdEvPKT3_PS4_E11tmp_storage[33808];
	ld.param.u64 	%rd31, [_Z4sortILi512ELi8ELN3cub18CUB_300001_SM_100018BlockLoadAlgorithmE3ELNS1_19BlockStoreAlgorithmE3EdEvPKT3_PS4__param_0];
	mov.u32 	%r45, %ctaid.x;
	shl.b32 	%r46, %r45, 12;
	mov.u32 	%r1, %tid.x;
	cvta.to.global.u64 	%rd32, %rd31;
	or.b32  	%r2, %r1, %r46;
	mul.wide.u32 	%rd33, %r2, 8;
	add.s64 	%rd34, %rd32, %rd33;
	ld.global.f64 	%fd1, [%rd34];
	add.s32 	%r47, %r1, 512;
	ld.global.f64 	%fd2, [%rd34+4096];
	or.b32  	%r48, %r1, 1024;
	ld.global.f64 	%fd3, [%rd34+8192];
	add.s32 	%r49, %r1, 1536;
	ld.global.f64 	%fd4, [%rd34+12288];
	or.b32  	%r50, %r1, 2048;
	ld.global.f64 	%fd5, [%rd34+16384];
	add.s32 	%r51, %r1, 2560;
	ld.global.f64 	%fd6, [%rd34+20480];
	or.b32  	%r52, %r1, 3072;
	ld.global.f64 	%fd7, [%rd34+24576];
	add.s32 	%r53, %r1, 3584;
	ld.global.f64 	%fd8, [%rd34+28672];
	// begin inline asm
	mov.u32 %r40, %laneid;
	// end inline asm
	shr.u32 	%r54, %r1, 5;
	add.s32 	%r55, %r54, %r1;
	shl.b32 	%r56, %r55, 3;
	mov.u32 	%r57, _ZZ4sortILi512ELi8ELN3cub18CUB_300001_SM_100018BlockLoadAlgorithmE3ELNS1_19BlockStoreAlgorithmE3EdEvPKT3_PS4_E11tmp_storage;
	add.s32 	%r58, %r57, %r56;
	st.shared.f64 	[%r58], %fd1;
	shr.u32 	%r59, %r47, 5;
	add.s32 	%r60, %r59, %r1;
	shl.b32 	%r61, %r60, 3;
	add.s32 	%r4, %r57, %r61;
	st.shared.f64 	[%r4+4096], %fd2;
	shr.u32 	%r62, %r48, 5;
	add.s32 	%r63, %r62, %r1;
	shl.b32 	%r64, %r63, 3;
	add.s32 	%r65, %r57, %r64;
	st.shared.f64 	[%r65+8192], %fd3;
	shr.u32 	%r66, %r49, 5;
	add.s32 	%r67, %r66, %r1;
	shl.b32 	%r68, %r67, 3;
	add.s32 	%r5, %r57, %r68;
	st.shared.f64 	[%r5+12288], %fd4;
	shr.u32 	%r69, %r50, 5;
	add.s32 	%r70, %r69, %r1;
	shl.b32 	%r71, %r70, 3;
	add.s32 	%r72, %r57, %r71;
	st.shared.f64 	[%r72+16384], %fd5;
	shr.u32 	%r73, %r51, 5;
	add.s32 	%r74, %r73, %r1;
	shl.b32 	%r75, %r74, 3;
	add.s32 	%r76, %r57, %r75;
	st.shared.f64 	[%r76+20480], %fd6;
	shr.u32 	%r77, %r52, 5;
	add.s32 	%r78, %r77, %r1;
	shl.b32 	%r79, %r78, 3;
	add.s32 	%r80, %r57, %r79;
	st.shared.f64 	[%r80+24576], %fd7;
	shr.u32 	%r81, %r53, 5;
	add.s32 	%r82, %r81, %r1;
	shl.b32 	%r83, %r82, 3;
	add.s32 	%r84, %r57, %r83;
	st.shared.f64 	[%r84+28672], %fd8;
	bar.sync 	0;
	shl.b32 	%r85, %r1, 3;
	shr.u32 	%r86, %r1, 2;
	add.s32 	%r87, %r86, %r85;
	shl.b32 	%r88, %r87, 3;
	add.s32 	%r6, %r57, %r88;
	ld.shared.u64 	%rd35, [%r6];
	shr.u32 	%r89, %r85, 5;
	add.s32 	%r90, %r89, %r85;
	shl.b32 	%r91, %r90, 3;
	add.s32 	%r7, %r57, %r91;
	ld.shared.u64 	%rd36, [%r7+8];
	ld.shared.u64 	%rd37, [%r7+16];
	ld.shared.u64 	%rd38, [%r7+24];
	ld.shared.u64 	%rd39, [%r7+32];
	ld.shared.u64 	%rd40, [%r7+40];
	ld.shared.u64 	%rd41, [%r7+48];
	ld.shared.u64 	%rd42, [%r7+56];
	bar.sync 	0;
	setp.gt.s64 	%p1, %rd35, -1;
	selp.b64 	%rd43, -9223372036854775808, -1, %p1;
	xor.b64  	%rd94, %rd43, %rd35;
	setp.gt.s64 	%p2, %rd36, -1;
	selp.b64 	%rd44, -9223372036854775808, -1, %p2;
	xor.b64  	%rd93, %rd44, %rd36;
	setp.gt.s64 	%p3, %rd37, -1;
	selp.b64 	%rd45, -9223372036854775808, -1, %p3;
	xor.b64  	%rd92, %rd45, %rd37;
	setp.gt.s64 	%p4, %rd38, -1;
	selp.b64 	%rd46, -9223372036854775808, -1, %p4;
	xor.b64  	%rd91, %rd46, %rd38;
	setp.gt.s64 	%p5, %rd39, -1;
	selp.b64 	%rd47, -9223372036854775808, -1, %p5;
	xor.b64  	%rd90, %rd47, %rd39;
	setp.gt.s64 	%p6, %rd40, -1;
	selp.b64 	%rd48, -9223372036854775808, -1, %p6;
	xor.b64  	%rd89, %rd48, %rd40;
	setp.gt.s64 	%p7, %rd41, -1;
	selp.b64 	%rd49, -9223372036854775808, -1, %p7;
	xor.b64  	%rd88, %rd49, %rd41;
	setp.gt.s64 	%p8, %rd42, -1;
	selp.b64 	%rd50, -9223372036854775808, -1, %p8;
	xor.b64  	%rd87, %rd50, %rd42;
	mov.b64 	%rd28, 1;
	mov.b32 	%r41, 4;
	// begin inline asm
	shl.b64 %rd27, %rd28, %r41;
	// end inline asm
	add.s64 	%rd30, %rd27, -1;
	mov.b32 	%r356, 0;
	// begin inline asm
	shl.b64 %rd29, %rd30, %r356;
	// end inline asm
$L__BB0_1:
	setp.ne.s32 	%p9, %r40, 31;
	shl.b32 	%r130, %r1, 2;
	mov.u32 	%r131, _ZZ4sortILi512ELi8ELN3cub18CUB_300001_SM_100018BlockLoadAlgorithmE3ELNS1_19BlockStoreAlgorithmE3EdEvPKT3_PS4_E11tmp_storage;
	add.s32 	%r132, %r131, %r130;
	mov.b32 	%r127, 0;
	st.shared.u32 	[%r132], %r127;
	st.shared.u32 	[%r132+2048], %r127;
	st.shared.u32 	[%r132+4096], %r127;
	st.shared.u32 	[%r132+6144], %r127;
	st.shared.u32 	[%r132+8192], %r127;
	st.shared.u32 	[%r132+10240], %r127;
	st.shared.u32 	[%r132+12288], %r127;
	st.shared.u32 	[%r132+14336], %r127;
	st.shared.u32 	[%r132+16384], %r127;
	setp.eq.s64 	%p10, %rd94, 9223372036854775807;
	selp.b64 	%rd52, -9223372036854775808, %rd94, %p10;
	// begin inline asm
	shr.b64 %rd51, %rd52, %r356;
	// end inline asm
	cvt.u32.u64 	%r133, %rd51;
	cvt.u32.u64 	%r134, %rd29;
	and.b32  	%r135, %r134, %r133;
	shl.b32 	%r136, %r135, 11;
	and.b32  	%r137, %r136, 14336;
	add.s32 	%r138, %r132, %r137;
	shr.u32 	%r139, %r135, 2;
	and.b32  	%r140, %r139, 1073741822;
	add.s32 	%r16, %r138, %r140;
	ld.shared.u16 	%rs1, [%r16];
	add.s16 	%rs9, %rs1, 1;
	st.shared.u16 	[%r16], %rs9;
	setp.eq.s64 	%p11, %rd93, 9223372036854775807;
	selp.b64 	%rd54, -9223372036854775808, %rd93, %p11;
	// begin inline asm
	shr.b64 %rd53, %rd54, %r356;
	// end inline asm
	cvt.u32.u64 	%r141, %rd53;
	and.b32  	%r142, %r134, %r141;
	shl.b32 	%r143, %r142, 11;
	and.b32  	%r144, %r143, 14336;
	add.s32 	%r145, %r132, %r144;
	shr.u32 	%r146, %r142, 2;
	and.b32  	%r147, %r146, 1073741822;
	add.s32 	%r17, %r145, %r147;
	ld.shared.u16 	%rs2, [%r17];
	add.s16 	%rs10, %rs2, 1;
	st.shared.u16 	[%r17], %rs10;
	setp.eq.s64 	%p12, %rd92, 9223372036854775807;
	selp.b64 	%rd56, -9223372036854775808, %rd92, %p12;
	// begin inline asm
	shr.b64 %rd55, %rd56, %r356;
	// end inline asm
	cvt.u32.u64 	%r148, %rd55;
	and.b32  	%r149, %r134, %r148;
	shl.b32 	%r150, %r149, 11;
	and.b32  	%r151, %r150, 14336;
	add.s32 	%r152, %r132, %r151;
	shr.u32 	%r153, %r149, 2;
	and.b32  	%r154, %r153, 1073741822;
	add.s32 	%r18, %r152, %r154;
	ld.shared.u16 	%rs3, [%r18];
	add.s16 	%rs11, %rs3, 1;
	st.shared.u16 	[%r18], %rs11;
	setp.eq.s64 	%p13, %rd91, 9223372036854775807;
	selp.b64 	%rd58, -9223372036854775808, %rd91, %p13;
	// begin inline asm
	shr.b64 %rd57, %rd58, %r356;
	// end inline asm
	cvt.u32.u64 	%r155, %rd57;
	and.b32  	%r156, %r134, %r155;
	shl.b32 	%r157, %r156, 11;
	and.b32  	%r158, %r157, 14336;
	add.s32 	%r159, %r132, %r158;
	shr.u32 	%r160, %r156, 2;
	and.b32  	%r161, %r160, 1073741822;
	add.s32 	%r19, %r159, %r161;
	ld.shared.u16 	%rs4, [%r19];
	add.s16 	%rs12, %rs4, 1;
	st.shared.u16 	[%r19], %rs12;
	setp.eq.s64 	%p14, %rd90, 9223372036854775807;
	selp.b64 	%rd60, -9223372036854775808, %rd90, %p14;
	// begin inline asm
	shr.b64 %rd59, %rd60, %r356;
	// end inline asm
	cvt.u32.u64 	%r162, %rd59;
	and.b32  	%r163, %r134, %r162;
	shl.b32 	%r164, %r163, 11;
	and.b32  	%r165, %r164, 14336;
	add.s32 	%r166, %r132, %r165;
	shr.u32 	%r167, %r163, 2;
	and.b32  	%r168, %r167, 1073741822;
	add.s32 	%r20, %r166, %r168;
	ld.shared.u16 	%rs5, [%r20];
	add.s16 	%rs13, %rs5, 1;
	st.shared.u16 	[%r20], %rs13;
	setp.eq.s64 	%p15, %rd89, 9223372036854775807;
	selp.b64 	%rd62, -9223372036854775808, %rd89, %p15;
	// begin inline asm
	shr.b64 %rd61, %rd62, %r356;
	// end inline asm
	cvt.u32.u64 	%r169, %rd61;
	and.b32  	%r170, %r134, %r169;
	shl.b32 	%r171, %r170, 11;
	and.b32  	%r172, %r171, 14336;
	add.s32 	%r173, %r132, %r172;
	shr.u32 	%r174, %r170, 2;
	and.b32  	%r175, %r174, 1073741822;
	add.s32 	%r21, %r173, %r175;
	ld.shared.u16 	%rs6, [%r21];
	add.s16 	%rs14, %rs6, 1;
	st.shared.u16 	[%r21], %rs14;
	setp.eq.s64 	%p16, %rd88, 9223372036854775807;
	selp.b64 	%rd64, -9223372036854775808, %rd88, %p16;
	// begin inline asm
	shr.b64 %rd63, %rd64, %r356;
	// end inline asm
	cvt.u32.u64 	%r176, %rd63;
	and.b32  	%r177, %r134, %r176;
	shl.b32 	%r178, %r177, 11;
	and.b32  	%r179, %r178, 14336;
	add.s32 	%r180, %r132, %r179;
	shr.u32 	%r181, %r177, 2;
	and.b32  	%r182, %r181, 1073741822;
	add.s32 	%r22, %r180, %r182;
	ld.shared.u16 	%rs7, [%r22];
	add.s16 	%rs15, %rs7, 1;
	st.shared.u16 	[%r22], %rs15;
	setp.eq.s64 	%p17, %rd87, 9223372036854775807;
	selp.b64 	%rd66, -9223372036854775808, %rd87, %p17;
	// begin inline asm
	shr.b64 %rd65, %rd66, %r356;
	// end inline asm
	cvt.u32.u64 	%r183, %rd65;
	and.b32  	%r184, %r134, %r183;
	shl.b32 	%r185, %r184, 11;
	and.b32  	%r186, %r185, 14336;
	add.s32 	%r187, %r132, %r186;
	shr.u32 	%r188, %r184, 2;
	and.b32  	%r189, %r188, 1073741822;
	add.s32 	%r23, %r187, %r189;
	ld.shared.u16 	%rs8, [%r23];
	add.s16 	%rs16, %rs8, 1;
	st.shared.u16 	[%r23], %rs16;
	bar.sync 	0;
	shl.b32 	%r190, %r1, 5;
	add.s32 	%r191, %r132, %r190;
	ld.shared.u32 	%r24, [%r191];
	ld.shared.u32 	%r192, [%r191+4];
	ld.shared.u32 	%r193, [%r191+8];
	ld.shared.u32 	%r194, [%r191+12];
	ld.shared.u32 	%r195, [%r191+16];
	ld.shared.u32 	%r196, [%r191+20];
	ld.shared.u32 	%r197, [%r191+24];
	ld.shared.u32 	%r198, [%r191+28];
	ld.shared.u32 	%r199, [%r191+32];
	add.s32 	%r25, %r192, %r24;
	add.s32 	%r26, %r193, %r25;
	add.s32 	%r27, %r194, %r26;
	add.s32 	%r28, %r195, %r27;
	add.s32 	%r29, %r196, %r28;
	add.s32 	%r30, %r197, %r29;
	add.s32 	%r31, %r198, %r30;
	add.s32 	%r104, %r199, %r31;
	mov.b32 	%r102, 1;
	mov.b32 	%r129, -1;
	// begin inline asm
	{  .reg .u32 r0;  .reg .pred p;  shfl.sync.up.b32 r0|p, %r104, %r102, %r127, %r129;  @p add.u32 r0, r0, %r104;  mov.u32 %r100, r0;}
	// end inline asm
	mov.b32 	%r108, 2;
	// begin inline asm
	{  .reg .u32 r0;  .reg .pred p;  shfl.sync.up.b32 r0|p, %r100, %r108, %r127, %r129;  @p add.u32 r0, r0, %r100;  mov.u32 %r106, r0;}
	// end inline asm
	mov.b32 	%r114, 4;
	// begin inline asm
	{  .reg .u32 r0;  .reg .pred p;  shfl.sync.up.b32 r0|p, %r106, %r114, %r127, %r129;  @p add.u32 r0, r0, %r106;  mov.u32 %r112, r0;}
	// end inline asm
	mov.b32 	%r120, 8;
	// begin inline asm
	{  .reg .u32 r0;  .reg .pred p;  shfl.sync.up.b32 r0|p, %r112, %r120, %r127, %r129;  @p add.u32 r0, r0, %r112;  mov.u32 %r118, r0;}
	// end inline asm
	mov.b32 	%r126, 16;
	// begin inline asm
	{  .reg .u32 r0;  .reg .pred p;  shfl.sync.up.b32 r0|p, %r118, %r126, %r127, %r129;  @p add.u32 r0, r0, %r118;  mov.u32 %r124, r0;}
	// end inline asm
	@%p9 bra 	$L__BB0_3;
	shr.u32 	%r200, %r1, 3;
	and.b32  	%r201, %r200, 124;
	mov.u32 	%r202, _ZZ4sortILi512ELi8ELN3cub18CUB_300001_SM_100018BlockLoadAlgorithmE3ELNS1_19BlockStoreAlgorithmE3EdEvPKT3_PS4_E11tmp_storage;
	add.s32 	%r203, %r202, %r201;
	st.shared.u32 	[%r203+18432], %r124;
$L__BB0_3:
	sub.s32 	%r204, %r124, %r104;
	setp.ne.s32 	%p18, %r40, 0;
	setp.gt.u32 	%p19, %r1, 31;
	shr.u32 	%r205, %r1, 5;
	setp.eq.s32 	%p20, %r205, 15;
	setp.eq.s32 	%p21, %r205, 14;
	setp.eq.s32 	%p22, %r205, 13;
	setp.eq.s32 	%p23, %r205, 12;
	setp.eq.s32 	%p24, %r205, 11;
	setp.eq.s32 	%p25, %r205, 10;
	setp.eq.s32 	%p26, %r205, 9;
	setp.eq.s32 	%p27, %r205, 8;
	setp.eq.s32 	%p28, %r205, 7;
	setp.eq.s32 	%p29, %r205, 6;
	setp.eq.s32 	%p30, %r205, 5;
	setp.eq.s32 	%p31, %r205, 4;
	setp.eq.s32 	%p32, %r205, 3;
	setp.eq.s32 	%p33, %r205, 2;
	setp.eq.s32 	%p34, %r205, 1;
	bar.sync 	0;
	ld.shared.v4.u32 	{%r206, %r207, %r208, %r209}, [_ZZ4sortILi512ELi8ELN3cub18CUB_300001_SM_100018BlockLoadAlgorithmE3ELNS1_19BlockStoreAlgorithmE3EdEvPKT3_PS4_E11tmp_storage+18432];
	selp.b32 	%r210, %r206, %r355, %p34;
	add.s32 	%r211, %r207, %r206;
	selp.b32 	%r212, %r211, %r210, %p33;
	add.s32 	%r213, %r211, %r208;
	selp.b32 	%r214, %r213, %r212, %p32;
	add.s32 	%r215, %r213, %r209;
	selp.b32 	%r216, %r215, %r214, %p31;
	ld.shared.v4.u32 	{%r217, %r218, %r219, %r220}, [_ZZ4sortILi512ELi8ELN3cub18CUB_300001_SM_100018BlockLoadAlgorithmE3ELNS1_19BlockStoreAlgorithmE3EdEvPKT3_PS4_E11tmp_storage+18448];
	add.s32 	%r221, %r215, %r217;
	selp.b32 	%r222, %r221, %r216, %p30;
	add.s32 	%r223, %r221, %r218;
	selp.b32 	%r224, %r223, %r222, %p29;
	add.s32 	%r225, %r223, %r219;
	selp.b32 	%r226, %r225, %r224, %p28;
	add.s32 	%r227, %r225, %r220;
	selp.b32 	%r228, %r227, %r226, %p27;
	ld.shared.v4.u32 	{%r229, %r230, %r231, %r232}, [_ZZ4sortILi512ELi8ELN3cub18CUB_300001_SM_100018BlockLoadAlgorithmE3ELNS1_19BlockStoreAlgorithmE3EdEvPKT3_PS4_E11tmp_storage+18464];
	add.s32 	%r233, %r227, %r229;
	selp.b32 	%r234, %r233, %r228, %p26;
	add.s32 	%r235, %r233, %r230;
	selp.b32 	%r236, %r235, %r234, %p25;
	add.s32 	%r237, %r235, %r231;
	selp.b32 	%r238, %r237, %r236, %p24;
	add.s32 	%r239, %r237, %r232;
	selp.b32 	%r240, %r239, %r238, %p23;
	ld.shared.v4.u32 	{%r241, %r242, %r243, %r244}, [_ZZ4sortILi512ELi8ELN3cub18CUB_300001_SM_100018BlockLoadAlgorithmE3ELNS1_19BlockStoreAlgorithmE3EdEvPKT3_PS4_E11tmp_storage+18480];
	add.s32 	%r245, %r239, %r241;
	selp.b32 	%r246, %r245, %r240, %p22;
	add.s32 	%r247, %r245, %r242;
	selp.b32 	%r248, %r247, %r246, %p21;
	add.s32 	%r249, %r247, %r243;
	selp.b32 	%r355, %r249, %r248, %p20;
	add.s32 	%r35, %r249, %r244;
	selp.b32 	%r250, %r204, 0, %p18;
	add.s32 	%r251, %r355, %r250;
	selp.b32 	%r357, %r251, %r204, %p19;
	or.pred  	%p35, %p19, %p18;
	@%p35 bra 	$L__BB0_5;
	shl.b32 	%r357, %r35, 16;
	st.shared.u32 	[_ZZ4sortILi512ELi8ELN3cub18CUB_300001_SM_100018BlockLoadAlgorithmE3ELNS1_19BlockStoreAlgorithmE3EdEvPKT3_PS4_E11tmp_storage+18512], %r357;
$L__BB0_5:
	setp.eq.s32 	%p36, %r1, 0;
	bar.sync 	0;
	mov.u32 	%r252, _ZZ4sortILi512ELi8ELN3cub18CUB_300001_SM_100018BlockLoadAlgorithmE3ELNS1_19BlockStoreAlgorithmE3EdEvPKT3_PS4_E11tmp_storage;
	ld.shared.u32 	%r253, [_ZZ4sortILi512ELi8ELN3cub18CUB_300001_SM_100018BlockLoadAlgorithmE3ELNS1_19BlockStoreAlgorithmE3EdEvPKT3_PS4_E11tmp_storage+18512];
	selp.b32 	%r254, 0, %r253, %p36;
	add.s32 	%r255, %r357, %r254;
	add.s32 	%r256, %r24, %r255;
	add.s32 	%r257, %r25, %r255;
	add.s32 	%r258, %r26, %r255;
	add.s32 	%r259, %r27, %r255;
	add.s32 	%r260, %r28, %r255;
	add.s32 	%r261, %r29, %r255;
	add.s32 	%r262, %r30, %r255;
	add.s32 	%r263, %r31, %r255;
	shl.b32 	%r264, %r1, 5;
	shl.b32 	%r265, %r1, 2;
	add.s32 	%r266, %r252, %r265;
	add.s32 	%r267, %r266, %r264;
	st.shared.u32 	[%r267], %r255;
	st.shared.u32 	[%r267+4], %r256;
	st.shared.u32 	[%r267+8], %r257;
	st.shared.u32 	[%r267+12], %r258;
	st.shared.u32 	[%r267+16], %r259;
	st.shared.u32 	[%r267+20], %r260;
	st.shared.u32 	[%r267+24], %r261;
	st.shared.u32 	[%r267+28], %r262;
	st.shared.u32 	[%r267+32], %r263;
	bar.sync 	0;
	cvt.u32.u16 	%r268, %rs1;
	ld.shared.u16 	%r269, [%r16];
	add.s32 	%r270, %r269, %r268;
	cvt.u32.u16 	%r271, %rs2;
	ld.shared.u16 	%r272, [%r17];
	add.s32 	%r273, %r272, %r271;
	cvt.u32.u16 	%r274, %rs3;
	ld.shared.u16 	%r275, [%r18];
	add.s32 	%r276, %r275, %r274;
	cvt.u32.u16 	%r277, %rs4;
	ld.shared.u16 	%r278, [%r19];
	add.s32 	%r279, %r278, %r277;
	cvt.u32.u16 	%r280, %rs5;
	ld.shared.u16 	%r281, [%r20];
	add.s32 	%r282, %r281, %r280;
	cvt.u32.u16 	%r283, %rs6;
	ld.shared.u16 	%r284, [%r21];
	add.s32 	%r285, %r284, %r283;
	cvt.u32.u16 	%r286, %rs7;
	ld.shared.u16 	%r287, [%r22];
	add.s32 	%r288, %r287, %r286;
	cvt.u32.u16 	%r289, %rs8;
	ld.shared.u16 	%r290, [%r23];
	add.s32 	%r291, %r290, %r289;
	bar.sync 	0;
	shr.u32 	%r292, %r270, 5;
	add.s32 	%r293, %r292, %r270;
	shl.b32 	%r294, %r293, 3;
	add.s32 	%r295, %r252, %r294;
	st.shared.u64 	[%r295], %rd94;
	shr.u32 	%r296, %r273, 5;
	add.s32 	%r297, %r296, %r273;
	shl.b32 	%r298, %r297, 3;
	add.s32 	%r299, %r252, %r298;
	st.shared.u64 	[%r299], %rd93;
	shr.u32 	%r300, %r276, 5;
	add.s32 	%r301, %r300, %r276;
	shl.b32 	%r302, %r301, 3;
	add.s32 	%r303, %r252, %r302;
	st.shared.u64 	[%r303], %rd92;
	shr.u32 	%r304, %r279, 5;
	add.s32 	%r305, %r304, %r279;
	shl.b32 	%r306, %r305, 3;
	add.s32 	%r307, %r252, %r306;
	st.shared.u64 	[%r307], %rd91;
	shr.u32 	%r308, %r282, 5;
	add.s32 	%r309, %r308, %r282;
	shl.b32 	%r310, %r309, 3;
	add.s32 	%r311, %r252, %r310;
	st.shared.u64 	[%r311], %rd90;
	shr.u32 	%r312, %r285, 5;
	add.s32 	%r313, %r312, %r285;
	shl.b32 	%r314, %r313, 3;
	add.s32 	%r315, %r252, %r314;
	st.shared.u64 	[%r315], %rd89;
	shr.u32 	%r316, %r288, 5;
	add.s32 	%r317, %r316, %r288;
	shl.b32 	%r318, %r317, 3;
	add.s32 	%r319, %r252, %r318;
	st.shared.u64 	[%r319], %rd88;
	shr.u32 	%r320, %r291, 5;
	add.s32 	%r321, %r320, %r291;
	shl.b32 	%r322, %r321, 3;
	add.s32 	%r323, %r252, %r322;
	st.shared.u64 	[%r323], %rd87;
	bar.sync 	0;
	ld.shared.u64 	%rd94, [%r6];
	ld.shared.u64 	%rd93, [%r7+8];
	ld.shared.u64 	%rd92, [%r7+16];
	ld.shared.u64 	%rd91, [%r7+24];
	ld.shared.u64 	%rd90, [%r7+32];
	ld.shared.u64 	%rd89, [%r7+40];
	ld.shared.u64 	%rd88, [%r7+48];
	ld.shared.u64 	%rd87, [%r7+56];
	setp.gt.u32 	%p37, %r356, 59;
	@%p37 bra 	$L__BB0_7;
	add.s32 	%r356, %r356, 4;
	bar.sync 	0;
	bra.uni 	$L__BB0_1;
$L__BB0_7:
	ld.param.u64 	%rd86, [_Z4sortILi512ELi8ELN3cub18CUB_300001_SM_100018BlockLoadAlgorithmE3ELNS1_19BlockStoreAlgorithmE3EdEvPKT3_PS4__param_1];
	setp.gt.s64 	%p38, %rd94, -1;
	selp.b64 	%rd67, -1, -9223372036854775808, %p38;
	xor.b64  	%rd68, %rd67, %rd94;
	setp.gt.s64 	%p39, %rd93, -1;
	selp.b64 	%rd69, -1, -9223372036854775808, %p39;
	xor.b64  	%rd70, %rd69, %rd93;
	setp.gt.s64 	%p40, %rd92, -1;
	selp.b64 	%rd71, -1, -9223372036854775808, %p40;
	xor.b64  	%rd72, %rd71, %rd92;
	setp.gt.s64 	%p41, %rd91, -1;
	selp.b64 	%rd73, -1, -9223372036854775808, %p41;
	xor.b64  	%rd74, %rd73, %rd91;
	setp.gt.s64 	%p42, %rd90, -1;
	selp.b64 	%rd75, -1, -9223372036854775808, %p42;
	xor.b64  	%rd76, %rd75, %rd90;
	setp.gt.s64 	%p43, %rd89, -1;
	selp.b64 	%rd77, -1, -9223372036854775808, %p43;
	xor.b64  	%rd78, %rd77, %rd89;
	setp.gt.s64 	%p44, %rd88, -1;
	selp.b64 	%rd79, -1, -9223372036854775808, %p44;
	xor.b64  	%rd80, %rd79, %rd88;
	setp.gt.s64 	%p45, %rd87, -1;
	selp.b64 	%rd81, -1, -9223372036854775808, %p45;
	xor.b64  	%rd82, %rd81, %rd87;
	bar.sync 	0;
	st.shared.u64 	[%r6], %rd68;
	st.shared.u64 	[%r7+8], %rd70;
	st.shared.u64 	[%r7+16], %rd72;
	st.shared.u64 	[%r7+24], %rd74;
	st.shared.u64 	[%r7+32], %rd76;
	st.shared.u64 	[%r7+40], %rd78;
	st.shared.u64 	[%r7+48], %rd80;
	st.shared.u64 	[%r7+56], %rd82;
	bar.sync 	0;
	mov.u32 	%r324, %tid.x;
	shr.u32 	%r325, %r324, 5;
	add.s32 	%r326, %r325, %r324;
	shl.b32 	%r327, %r326, 3;
	add.s32 	%r329, %r252, %r327;
	ld.shared.f64 	%fd9, [%r329];
	ld.shared.f64 	%fd10, [%r4+4096];
	or.b32  	%r330, %r324, 1024;
	shr.u32 	%r331, %r330, 5;
	add.s32 	%r332, %r331, %r324;
	shl.b32 	%r333, %r332, 3;
	add.s32 	%r334, %r252, %r333;
	ld.shared.f64 	%fd11, [%r334+8192];
	ld.shared.f64 	%fd12, [%r5+12288];
	or.b32  	%r335, %r324, 2048;
	shr.u32 	%r336, %r335, 5;
	add.s32 	%r337, %r336, %r324;
	shl.b32 	%r338, %r337, 3;
	add.s32 	%r339, %r252, %r338;
	ld.shared.f64 	%fd13, [%r339+16384];
	add.s32 	%r340, %r324, 2560;
	shr.u32 	%r341, %r340, 5;
	add.s32 	%r342, %r341, %r324;
	shl.b32 	%r343, %r342, 3;
	add.s32 	%r344, %r252, %r343;
	ld.shared.f64 	%fd14, [%r344+20480];
	or.b32  	%r345, %r324, 3072;
	shr.u32 	%r346, %r345, 5;
	add.s32 	%r347, %r346, %r324;
	shl.b32 	%r348, %r347, 3;
	add.s32 	%r349, %r252, %r348;
	ld.shared.f64 	%fd15, [%r349+24576];
	add.s32 	%r350, %r324, 3584;
	shr.u32 	%r351, %r350, 5;
	add.s32 	%r352, %r351, %r324;
	shl.b32 	%r353, %r352, 3;
	add.s32 	%r354, %r252, %r353;
	ld.shared.f64 	%fd16, [%r354+28672];
	cvta.to.global.u64 	%rd83, %rd86;
	mul.wide.u32 	%rd84, %r2, 8;
	add.s64 	%rd85, %rd83, %rd84;
	st.global.f64 	[%rd85], %fd9;
	st.global.f64 	[%rd85+4096], %fd10;
	st.global.f64 	[%rd85+8192], %fd11;
	st.global.f64 	[%rd85+12288], %fd12;
	st.global.f64 	[%rd85+16384], %fd13;
	st.global.f64 	[%rd85+20480], %fd14;
	st.global.f64 	[%rd85+24576], %fd15;
	st.global.f64 	[%rd85+28672], %fd16;
	ret;

}
	// .globl	_Z4sortILi256ELi16ELN3cub18CUB_300001_SM_100018BlockLoadAlgorithmE0ELNS1_19BlockStoreAlgorithmE0EdEvPKT3_PS4_
.visible .entry _Z4sortILi256ELi16ELN3cub18CUB_300001_SM_100018BlockLoadAlgorithmE0ELNS1_19BlockStoreAlgorithmE0EdEvPKT3_PS4_(
	.param .u64 .ptr .align 1 _Z4sortILi256ELi16ELN3cub18CUB_300001_SM_100018BlockLoadAlgorithmE0ELNS1_19BlockStoreAlgorithmE0EdEvPKT3_PS4__param_0,
	.param .u64 .ptr .align 1 _Z4sortILi256ELi16ELN3cub18CUB_300001_SM_100018BlockLoadAlgorithmE0ELNS1_19BlockStoreAlgorithmE0EdEvPKT3_PS4__param_1
)
{
	.reg .pred 	%p<62>;
	.reg .b16 	%rs<33>;
	.reg .b32 	%r<393>;
	.reg .b64 	%rd<181>;
	// demoted variable
	.shared .align 16 .b8 _ZZ4sortILi256ELi16ELN3cub18CUB_300001_SM_100018BlockLoadAlgorithmE0ELNS1_19BlockStoreAlgorithmE0EdEvPKT3_PS4_E11tmp_storage[33792];
	ld.param.u64 	%rd55, [_Z4sortILi256ELi16ELN3cub18CUB_300001_SM_100018BlockLoadAlgorithmE0ELNS1_19BlockStoreAlgorithmE0EdEvPKT3_PS4__param_0];
	mov.u32 	%r40, %ctaid.x;
	shl.b32 	%r41, %r40, 12;
	cvt.u64.u32 	%rd56, %r41;
	mov.u32 	%r42, %tid.x;
	shl.b32 	%r43, %r42, 4;
	cvta.to.global.u64 	%rd57, %rd55;
	cvt.u64.u32 	%rd58, %r43;
	add.s64 	%rd59, %rd58, %rd56;
	shl.b64 	%rd60, %rd59, 3;
	add.s64 	%rd61, %rd57, %rd60;
	ld.global.u64 	%rd62, [%rd61];
	ld.global.u64 	%rd63, [%rd61+8];
	ld.global.u64 	%rd64, [%rd61+16];
	ld.global.u64 	%rd65, [%rd61+24];
	ld.global.u64 	%rd66, [%rd61+32];
	ld.global.u64 	%rd67, [%rd61+40];
	ld.global.u64 	%rd68, [%rd61+48];
	ld.global.u64 	%rd69, [%rd61+56];
	ld.global.u64 	%rd70, [%rd61+64];
	ld.global.u64 	%rd71, [%rd61+72];
	ld.global.u64 	%rd72, [%rd61+80];
	ld.global.u64 	%rd73, [%rd61+88];
	ld.global.u64 	%rd74, [%rd61+96];
	ld.global.u64 	%rd75, [%rd61+104];
	ld.global.u64 	%rd76, [%rd61+112];
	ld.global.u64 	%rd77, [%rd61+120];
	bar.sync 	0;
	setp.gt.s64 	%p1, %rd62, -1;
	selp.b64 	%rd78, -9223372036854775808, -1, %p1;
	xor.b64  	%rd180, %rd78, %rd62;
	setp.gt.s64 	%p2, %rd63, -1;
	selp.b64 	%rd79, -9223372036854775808, -1, %p2;
	xor.b64  	%rd179, %rd79, %rd63;
	setp.gt.s64 	%p3, %rd64, -1;
	selp.b64 	%rd80, -9223372036854775808, -1, %p3;
	xor.b64  	%rd178, %rd80, %rd64;
	setp.gt.s64 	%p4, %rd65, -1;
	selp.b64 	%rd81, -9223372036854775808, -1, %p4;
	xor.b64  	%rd177, %rd81, %rd65;
	setp.gt.s64 	%p5, %rd66, -1;
	selp.b64 	%rd82, -9223372036854775808, -1, %p5;
	xor.b64  	%rd176, %rd82, %rd66;
	setp.gt.s64 	%p6, %rd67, -1;
	selp.b64 	%rd83, -9223372036854775808, -1, %p6;
	xor.b64  	%rd175, %rd83, %rd67;
	setp.gt.s64 	%p7, %rd68, -1;
	selp.b64 	%rd84, -9223372036854775808, -1, %p7;
	xor.b64  	%rd174, %rd84, %rd68;
	setp.gt.s64 	%p8, %rd69, -1;
	selp.b64 	%rd85, -9223372036854775808, -1, %p8;
	xor.b64  	%rd173, %rd85, %rd69;
	setp.gt.s64 	%p9, %rd70, -1;
	selp.b64 	%rd86, -9223372036854775808, -1, %p9;
	xor.b64  	%rd172, %rd86, %rd70;
	setp.gt.s64 	%p10, %rd71, -1;
	selp.b64 	%rd87, -9223372036854775808, -1, %p10;
	xor.b64  	%rd171, %rd87, %rd71;
	setp.gt.s64 	%p11, %rd72, -1;
	selp.b64 	%rd88, -9223372036854775808, -1, %p11;
	xor.b64  	%rd170, %rd88, %rd72;
	setp.gt.s64 	%p12, %rd73, -1;
	selp.b64 	%rd89, -9223372036854775808, -1, %p12;
	xor.b64  	%rd169, %rd89, %rd73;
	setp.gt.s64 	%p13, %rd74, -1;
	selp.b64 	%rd90, -9223372036854775808, -1, %p13;
	xor.b64  	%rd168, %rd90, %rd74;
	setp.gt.s64 	%p14, %rd75, -1;
	selp.b64 	%rd91, -9223372036854775808, -1, %p14;
	xor.b64  	%rd167, %rd91, %rd75;
	setp.gt.s64 	%p15, %rd76, -1;
	selp.b64 	%rd92, -9223372036854775808, -1, %p15;
	xor.b64  	%rd166, %rd92, %rd76;
	setp.gt.s64 	%p16, %rd77, -1;
	selp.b64 	%rd93, -9223372036854775808, -1, %p16;
	xor.b64  	%rd165, %rd93, %rd77;
	mov.b64 	%rd52, 1;
	mov.b32 	%r36, 4;
	// begin inline asm
	shl.b64 %rd51, %rd52, %r36;
	// end inline asm
	add.s64 	%rd54, %rd51, -1;
	mov.b32 	%r391, 0;
	// begin inline asm
	shl.b64 %rd53, %rd54, %r391;
	// end inline asm
	shl.b32 	%r92, %r42, 2;
	mov.u32 	%r93, _ZZ4sortILi256ELi16ELN3cub18CUB_300001_SM_100018BlockLoadAlgorithmE0ELNS1_19BlockStoreAlgorithmE0EdEvPKT3_PS4_E11tmp_storage;
	add.s32 	%r94, %r93, %r92;
	cvt.u32.u64 	%r96, %rd53;
	shl.b32 	%r208, %r42, 5;
	add.s32 	%r209, %r94, %r208;
$L__BB1_1:
	mov.b32 	%r88, 0;
	st.shared.u32 	[%r94], %r88;
	st.shared.u32 	[%r94+1024], %r88;
	st.shared.u32 	[%r94+2048], %r88;
	st.shared.u32 	[%r94+3072], %r88;
	st.shared.u32 	[%r94+4096], %r88;
	st.shared.u32 	[%r94+5120], %r88;
	st.shared.u32 	[%r94+6144], %r88;
	st.shared.u32 	[%r94+7168], %r88;
	st.shared.u32 	[%r94+8192], %r88;
	setp.eq.s64 	%p17, %rd180, 9223372036854775807;
	selp.b64 	%rd95, -9223372036854775808, %rd180, %p17;
	// begin inline asm
	shr.b64 %rd94, %rd95, %r391;
	// end inline asm
	cvt.u32.u64 	%r95, %rd94;
	and.b32  	%r97, %r96, %r95;
	shl.b32 	%r98, %r97, 10;
	and.b32  	%r99, %r98, 7168;
	add.s32 	%r100, %r94, %r99;
	shr.u32 	%r101, %r97, 2;
	and.b32  	%r102, %r101, 1073741822;
	add.s32 	%r3, %r100, %r102;
	ld.shared.u16 	%rs1, [%r3];
	add.s16 	%rs17, %rs1, 1;
	st.shared.u16 	[%r3], %rs17;
	setp.eq.s64 	%p18, %rd179, 9223372036854775807;
	selp.b64 	%rd97, -9223372036854775808, %rd179, %p18;
	// begin inline asm
	shr.b64 %rd96, %rd97, %r391;
	// end inline asm
	cvt.u32.u64 	%r103, %rd96;
	and.b32  	%r104, %r96, %r103;
	shl.b32 	%r105, %r104, 10;
	and.b32  	%r106, %r105, 7168;
	add.s32 	%r107, %r94, %r106;
	shr.u32 	%r108, %r104, 2;
	and.b32  	%r109, %r108, 1073741822;
	add.s32 	%r4, %r107, %r109;
	ld.shared.u16 	%rs2, [%r4];
	add.s16 	%rs18, %rs2, 1;
	st.shared.u16 	[%r4], %rs18;
	setp.eq.s64 	%p19, %rd178, 9223372036854775807;
	selp.b64 	%rd99, -9223372036854775808, %rd178, %p19;
	// begin inline asm
	shr.b64 %rd98, %rd99, %r391;
	// end inline asm
	cvt.u32.u64 	%r110, %rd98;
	and.b32  	%r111, %r96, %r110;
	shl.b32 	%r112, %r111, 10;
	and.b32  	%r113, %r112, 7168;
	add.s32 	%r114, %r94, %r113;
	shr.u32 	%r115, %r111, 2;
	and.b32  	%r116, %r115, 1073741822;
	add.s32 	%r5, %r114, %r116;
	ld.shared.u16 	%rs3, [%r5];
	add.s16 	%rs19, %rs3, 1;
	st.shared.u16 	[%r5], %rs19;
	setp.eq.s64 	%p20, %rd177, 9223372036854775807;
	selp.b64 	%rd101, -9223372036854775808, %rd177, %p20;
	// begin inline asm
	shr.b64 %rd100, %rd101, %r391;
	// end inline asm
	cvt.u32.u64 	%r117, %rd100;
	and.b32  	%r118, %r96, %r117;
	shl.b32 	%r119, %r118, 10;
	and.b32  	%r120, %r119, 7168;
	add.s32 	%r121, %r94, %r120;
	shr.u32 	%r122, %r118, 2;
	and.b32  	%r123, %r122, 1073741822;
	add.s32 	%r6, %r121, %r123;
	ld.shared.u16 	%rs4, [%r6];
	add.s16 	%rs20, %rs4, 1;
	st.shared.u16 	[%r6], %rs20;
	setp.eq.s64 	%p21, %rd176, 9223372036854775807;
	selp.b64 	%rd103, -9223372036854775808, %rd176, %p21;
	// begin inline asm
	shr.b64 %rd102, %rd103, %r391;
	// end inline asm
	cvt.u32.u64 	%r124, %rd102;
	and.b32  	%r125, %r96, %r124;
	shl.b32 	%r126, %r125, 10;
	and.b32  	%r127, %r126, 7168;
	add.s32 	%r128, %r94, %r127;
	shr.u32 	%r129, %r125, 2;
	and.b32  	%r130, %r129, 1073741822;
	add.s32 	%r7, %r128, %r130;
	ld.shared.u16 	%rs5, [%r7];
	add.s16 	%rs21, %rs5, 1;
	st.shared.u16 	[%r7], %rs21;
	setp.eq.s64 	%p22, %rd175, 9223372036854775807;
	selp.b64 	%rd105, -9223372036854775808, %rd175, %p22;
	// begin inline asm
	shr.b64 %rd104, %rd105, %r391;
	// end inline asm
	cvt.u32.u64 	%r131, %rd104;
	and.b32  	%r132, %r96, %r131;
	shl.b32 	%r133, %r132, 10;
	and.b32  	%r134, %r133, 7168;
	add.s32 	%r135, %r94, %r134;
	shr.u32 	%r136, %r132, 2;
	and.b32  	%r137, %r136, 1073741822;
	add.s32 	%r8, %r135, %r137;
	ld.shared.u16 	%rs6, [%r8];
	add.s16 	%rs22, %rs6, 1;
	st.shared.u16 	[%r8], %rs22;
	setp.eq.s64 	%p23, %rd174, 9223372036854775807;
	selp.b64 	%rd107, -9223372036854775808, %rd174, %p23;
	// begin inline asm
	shr.b64 %rd106, %rd107, %r391;
	// end inline asm
	cvt.u32.u64 	%r138, %rd106;
	and.b32  	%r139, %r96, %r138;
	shl.b32 	%r140, %r139, 10;
	and.b32  	%r141, %r140, 7168;
	add.s32 	%r142, %r94, %r141;
	shr.u32 	%r143, %r139, 2;
	and.b32  	%r144, %r143, 1073741822;
	add.s32 	%r9, %r142, %r144;
	ld.shared.u16 	%rs7, [%r9];
	add.s16 	%rs23, %rs7, 1;
	st.shared.u16 	[%r9], %rs23;
	setp.eq.s64 	%p24, %rd173, 9223372036854775807;
	selp.b64 	%rd109, -9223372036854775808, %rd173, %p24;
	// begin inline asm
	shr.b64 %rd108, %rd109, %r391;
	// end inline asm
	cvt.u32.u64 	%r145, %rd108;
	and.b32  	%r146, %r96, %r145;
	shl.b32 	%r147, %r146, 10;
	and.b32  	%r148, %r147, 7168;
	add.s32 	%r149, %r94, %r148;
	shr.u32 	%r150, %r146, 2;
	and.b32  	%r151, %r150, 1073741822;
	add.s32 	%r10, %r149, %r151;
	ld.shared.u16 	%rs8, [%r10];
	add.s16 	%rs24, %rs8, 1;
	st.shared.u16 	[%r10], %rs24;
	setp.eq.s64 	%p25, %rd172, 9223372036854775807;
	selp.b64 	%rd111, -9223372036854775808, %rd172, %p25;
	// begin inline asm
	shr.b64 %rd110, %rd111, %r391;
	// end inline asm
	cvt.u32.u64 	%r152, %rd110;
	and.b32  	%r153, %r96, %r152;
	shl.b32 	%r154, %r153, 10;
	and.b32  	%r155, %r154, 7168;
	add.s32 	%r156, %r94, %r155;
	shr.u32 	%r157, %r153, 2;
	and.b32  	%r158, %r157, 1073741822;
	add.s32 	%r11, %r156, %r158;
	ld.shared.u16 	%rs9, [%r11];
	add.s16 	%rs25, %rs9, 1;
	st.shared.u16 	[%r11], %rs25;
	setp.eq.s64 	%p26, %rd171, 9223372036854775807;
	selp.b64 	%rd113, -9223372036854775808, %rd171, %p26;
	// begin inline asm
	shr.b64 %rd112, %rd113, %r391;
	// end inline asm
	cvt.u32.u64 	%r159, %rd112;
	and.b32  	%r160, %r96, %r159;
	shl.b32 	%r161, %r160, 10;
	and.b32  	%r162, %r161, 7168;
	add.s32 	%r163, %r94, %r162;
	shr.u32 	%r164, %r160, 2;
	and.b32  	%r165, %r164, 1073741822;
	add.s32 	%r12, %r163, %r165;
	ld.shared.u16 	%rs10, [%r12];
	add.s16 	%rs26, %rs10, 1;
	st.shared.u16 	[%r12], %rs26;
	setp.eq.s64 	%p27, %rd170, 9223372036854775807;
	selp.b64 	%rd115, -9223372036854775808, %rd170, %p27;
	// begin inline asm
	shr.b64 %rd114, %rd115, %r391;
	// end inline asm
	cvt.u32.u64 	%r166, %rd114;
	and.b32  	%r167, %r96, %r166;
	shl.b32 	%r168, %r167, 10;
	and.b32  	%r169, %r168, 7168;
	add.s32 	%r170, %r94, %r169;
	shr.u32 	%r171, %r167, 2;
	and.b32  	%r172, %r171, 1073741822;
	add.s32 	%r13, %r170, %r172;
	ld.shared.u16 	%rs11, [%r13];
	add.s16 	%rs27, %rs11, 1;
	st.shared.u16 	[%r13], %rs27;
	setp.eq.s64 	%p28, %rd169, 9223372036854775807;
	selp.b64 	%rd117, -9223372036854775808, %rd169, %p28;
	// begin inline asm
	shr.b64 %rd116, %rd117, %r391;
	// end inline asm
	cvt.u32.u64 	%r173, %rd116;
	and.b32  	%r174, %r96, %r173;
	shl.b32 	%r175, %r174, 10;
	and.b32  	%r176, %r175, 7168;
	add.s32 	%r177, %r94, %r176;
	shr.u32 	%r178, %r174, 2;
	and.b32  	%r179, %r178, 1073741822;
	add.s32 	%r14, %r177, %r179;
	ld.shared.u16 	%rs12, [%r14];
	add.s16 	%rs28, %rs12, 1;
	st.shared.u16 	[%r14], %rs28;
	setp.eq.s64 	%p29, %rd168, 9223372036854775807;
	selp.b64 	%rd119, -9223372036854775808, %rd168, %p29;
	// begin inline asm
	shr.b64 %rd118, %rd119, %r391;
	// end inline asm
	cvt.u32.u64 	%r180, %rd118;
	and.b32  	%r181, %r96, %r180;
	shl.b32 	%r182, %r181, 10;
	and.b32  	%r183, %r182, 7168;
	add.s32 	%r184, %r94, %r183;
	shr.u32 	%r185, %r181, 2;
	and.b32  	%r186, %r185, 1073741822;
	add.s32 	%r15, %r184, %r186;
	ld.shared.u16 	%rs13, [%r15];
	add.s16 	%rs29, %rs13, 1;
	st.shared.u16 	[%r15], %rs29;
	setp.eq.s64 	%p30, %rd167, 9223372036854775807;
	selp.b64 	%rd121, -9223372036854775808, %rd167, %p30;
	// begin inline asm
	shr.b64 %rd120, %rd121, %r391;
	// end inline asm
	cvt.u32.u64 	%r187, %rd120;
	and.b32  	%r188, %r96, %r187;
	shl.b32 	%r189, %r188, 10;
	and.b32  	%r190, %r189, 7168;
	add.s32 	%r191, %r94, %r190;
	shr.u32 	%r192, %r188, 2;
	and.b32  	%r193, %r192, 1073741822;
	add.s32 	%r16, %r191, %r193;
	ld.shared.u16 	%rs14, [%r16];
	add.s16 	%rs30, %rs14, 1;
	st.shared.u16 	[%r16], %rs30;
	setp.eq.s64 	%p31, %rd166, 9223372036854775807;
	selp.b64 	%rd123, -9223372036854775808, %rd166, %p31;
	// begin inline asm
	shr.b64 %rd122, %rd123, %r391;
	// end inline asm
	cvt.u32.u64 	%r194, %rd122;
	and.b32  	%r195, %r96, %r194;
	shl.b32 	%r196, %r195, 10;
	and.b32  	%r197, %r196, 7168;
	add.s32 	%r198, %r94, %r197;
	shr.u32 	%r199, %r195, 2;
	and.b32  	%r200, %r199, 1073741822;
	add.s32 	%r17, %r198, %r200;
	ld.shared.u16 	%rs15, [%r17];
	add.s16 	%rs31, %rs15, 1;
	st.shared.u16 	[%r17], %rs31;
	setp.eq.s64 	%p32, %rd165, 9223372036854775807;
	selp.b64 	%rd125, -9223372036854775808, %rd165, %p32;
	// begin inline asm
	shr.b64 %rd124, %rd125, %r391;
	// end inline asm
	cvt.u32.u64 	%r201, %rd124;
	and.b32  	%r202, %r96, %r201;
	shl.b32 	%r203, %r202, 10;
	and.b32  	%r204, %r203, 7168;
	add.s32 	%r205, %r94, %r204;
	shr.u32 	%r206, %r202, 2;
	and.b32  	%r207, %r206, 1073741822;
	add.s32 	%r18, %r205, %r207;
	ld.shared.u16 	%rs16, [%r18];
	add.s16 	%rs32, %rs16, 1;
	st.shared.u16 	[%r18], %rs32;
	bar.sync 	0;
	ld.shared.u32 	%r19, [%r209];
	ld.shared.u32 	%r210, [%r209+4];
	ld.shared.u32 	%r211, [%r209+8];
	ld.shared.u32 	%r212, [%r209+12];
	ld.shared.u32 	%r213, [%r209+16];
	ld.shared.u32 	%r214, [%r209+20];
	ld.shared.u32 	%r215, [%r209+24];
	ld.shared.u32 	%r216, [%r209+28];
	ld.shared.u32 	%r217, [%r209+32];
	add.s32 	%r20, %r210, %r19;
	add.s32 	%r21, %r211, %r20;
	add.s32 	%r22, %r212, %r21;
	add.s32 	%r23, %r213, %r22;
	add.s32 	%r24, %r214, %r23;
	add.s32 	%r25, %r215, %r24;
	add.s32 	%r26, %r216, %r25;
	add.s32 	%r65, %r217, %r26;
	// begin inline asm
	mov.u32 %r60, %laneid;
	// end inline asm
	mov.b32 	%r63, 1;
	mov.b32 	%r90, -1;
	// begin inline asm
	{  .reg .u32 r0;  .reg .pred p;  shfl.sync.up.b32 r0|p, %r65, %r63, %r88, %r90;  @p add.u32 r0, r0, %r65;  mov.u32 %r61, r0;}
	// end inline asm
	mov.b32 	%r69, 2;
	// begin inline asm
	{  .reg .u32 r0;  .reg .pred p;  shfl.sync.up.b32 r0|p, %r61, %r69, %r88, %r90;  @p add.u32 r0, r0, %r61;  mov.u32 %r67, r0;}
	// end inline asm
	mov.b32 	%r75, 4;
	// begin inline asm
	{  .reg .u32 r0;  .reg .pred p;  shfl.sync.up.b32 r0|p, %r67, %r75, %r88, %r90;  @p add.u32 r0, r0, %r67;  mov.u32 %r73, r0;}
	// end inline asm
	mov.b32 	%r81, 8;
	// begin inline asm
	{  .reg .u32 r0;  .reg .pred p;  shfl.sync.up.b32 r0|p, %r73, %r81, %r88, %r90;  @p add.u32 r0, r0, %r73;  mov.u32 %r79, r0;}
	// end inline asm
	mov.b32 	%r87, 16;
	// begin inline asm
	{  .reg .u32 r0;  .reg .pred p;  shfl.sync.up.b32 r0|p, %r79, %r87, %r88, %r90;  @p add.u32 r0, r0, %r79;  mov.u32 %r85, r0;}
	// end inline asm
	setp.ne.s32 	%p33, %r60, 31;
	@%p33 bra 	$L__BB1_3;
	mov.u32 	%r218, %tid.x;
	shr.u32 	%r219, %r218, 3;
	and.b32  	%r220, %r219, 124;
	mov.u32 	%r221, _ZZ4sortILi256ELi16ELN3cub18CUB_300001_SM_100018BlockLoadAlgorithmE0ELNS1_19BlockStoreAlgorithmE0EdEvPKT3_PS4_E11tmp_storage;
	add.s32 	%r222, %r221, %r220;
	st.shared.u32 	[%r222+9216], %r85;
$L__BB1_3:
	sub.s32 	%r223, %r85, %r65;
	mov.u32 	%r224, %tid.x;
	setp.gt.u32 	%p34, %r224, 31;
	shr.u32 	%r225, %r224, 5;
	setp.eq.s32 	%p35, %r225, 7;
	setp.eq.s32 	%p36, %r225, 6;
	setp.eq.s32 	%p37, %r225, 5;
	setp.eq.s32 	%p38, %r225, 4;
	setp.eq.s32 	%p39, %r225, 3;
	setp.eq.s32 	%p40, %r225, 2;
	setp.eq.s32 	%p41, %r225, 1;
	bar.sync 	0;
	ld.shared.v4.u32 	{%r226, %r227, %r228, %r229}, [_ZZ4sortILi256ELi16ELN3cub18CUB_300001_SM_100018BlockLoadAlgorithmE0ELNS1_19BlockStoreAlgorithmE0EdEvPKT3_PS4_E11tmp_storage+9216];
	selp.b32 	%r230, %r226, %r390, %p41;
	add.s32 	%r231, %r227, %r226;
	selp.b32 	%r232, %r231, %r230, %p40;
	add.s32 	%r233, %r231, %r228;
	selp.b32 	%r234, %r233, %r232, %p39;
	add.s32 	%r235, %r233, %r229;
	selp.b32 	%r236, %r235, %r234, %p38;
	ld.shared.v4.u32 	{%r237, %r238, %r239, %r240}, [_ZZ4sortILi256ELi16ELN3cub18CUB_300001_SM_100018BlockLoadAlgorithmE0ELNS1_19BlockStoreAlgorithmE0EdEvPKT3_PS4_E11tmp_storage+9232];
	add.s32 	%r241, %r235, %r237;
	selp.b32 	%r242, %r241, %r236, %p37;
	add.s32 	%r243, %r241, %r238;
	selp.b32 	%r244, %r243, %r242, %p36;
	add.s32 	%r245, %r243, %r239;
	selp.b32 	%r390, %r245, %r244, %p35;
	add.s32 	%r31, %r245, %r240;
	setp.ne.s32 	%p42, %r60, 0;
	selp.b32 	%r246, %r223, 0, %p42;
	add.s32 	%r247, %r390, %r246;
	or.pred  	%p43, %p34, %p42;
	selp.b32 	%r392, %r247, %r223, %p34;
	@%p43 bra 	$L__BB1_5;
	shl.b32 	%r392, %r31, 16;
	st.shared.u32 	[_ZZ4sortILi256ELi16ELN3cub18CUB_300001_SM_100018BlockLoadAlgorithmE0ELNS1_19BlockStoreAlgorithmE0EdEvPKT3_PS4_E11tmp_storage+9256], %r392;
$L__BB1_5:
	mov.u32 	%r248, %tid.x;
	setp.eq.s32 	%p44, %r248, 0;
	bar.sync 	0;
	mov.u32 	%r249, _ZZ4sortILi256ELi16ELN3cub18CUB_300001_SM_100018BlockLoadAlgorithmE0ELNS1_19BlockStoreAlgorithmE0EdEvPKT3_PS4_E11tmp_storage;
	ld.shared.u32 	%r250, [_ZZ4sortILi256ELi16ELN3cub18CUB_300001_SM_100018BlockLoadAlgorithmE0ELNS1_19BlockStoreAlgorithmE0EdEvPKT3_PS4_E11tmp_storage+9256];
	selp.b32 	%r251, 0, %r250, %p44;
	add.s32 	%r252, %r392, %r251;
	add.s32 	%r253, %r19, %r252;
	add.s32 	%r254, %r20, %r252;
	add.s32 	%r255, %r21, %r252;
	add.s32 	%r256, %r22, %r252;
	add.s32 	%r257, %r23, %r252;
	add.s32 	%r258, %r24, %r252;
	add.s32 	%r259, %r25, %r252;
	add.s32 	%r260, %r26, %r252;
	shl.b32 	%r261, %r248, 5;
	shl.b32 	%r262, %r248, 2;
	add.s32 	%r263, %r249, %r262;
	add.s32 	%r264, %r263, %r261;
	st.shared.u32 	[%r264], %r252;
	st.shared.u32 	[%r264+4], %r253;
	st.shared.u32 	[%r264+8], %r254;
	st.shared.u32 	[%r264+12], %r255;
	st.shared.u32 	[%r264+16], %r256;
	st.shared.u32 	[%r264+20], %r257;
	st.shared.u32 	[%r264+24], %r258;
	st.shared.u32 	[%r264+28], %r259;
	st.shared.u32 	[%r264+32], %r260;
	bar.sync 	0;
	cvt.u32.u16 	%r265, %rs1;
	ld.shared.u16 	%r266, [%r3];
	add.s32 	%r267, %r266, %r265;
	cvt.u32.u16 	%r268, %rs2;
	ld.shared.u16 	%r269, [%r4];
	add.s32 	%r270, %r269, %r268;
	cvt.u32.u16 	%r271, %rs3;
	ld.shared.u16 	%r272, [%r5];
	add.s32 	%r273, %r272, %r271;
	cvt.u32.u16 	%r274, %rs4;
	ld.shared.u16 	%r275, [%r6];
	add.s32 	%r276, %r275, %r274;
	cvt.u32.u16 	%r277, %rs5;
	ld.shared.u16 	%r278, [%r7];
	add.s32 	%r279, %r278, %r277;
	cvt.u32.u16 	%r280, %rs6;
	ld.shared.u16 	%r281, [%r8];
	add.s32 	%r282, %r281, %r280;
	cvt.u32.u16 	%r283, %rs7;
	ld.shared.u16 	%r284, [%r9];
	add.s32 	%r285, %r284, %r283;
	cvt.u32.u16 	%r286, %rs8;
	ld.shared.u16 	%r287, [%r10];
	add.s32 	%r288, %r287, %r286;
	cvt.u32.u16 	%r289, %rs9;
	ld.shared.u16 	%r290, [%r11];
	add.s32 	%r291, %r290, %r289;
	cvt.u32.u16 	%r292, %rs10;
	ld.shared.u16 	%r293, [%r12];
	add.s32 	%r294, %r293, %r292;
	cvt.u32.u16 	%r295, %rs11;
	ld.shared.u16 	%r296, [%r13];
	add.s32 	%r297, %r296, %r295;
	cvt.u32.u16 	%r298, %rs12;
	ld.shared.u16 	%r299, [%r14];
	add.s32 	%r300, %r299, %r298;
	cvt.u32.u16 	%r301, %rs13;
	ld.shared.u16 	%r302, [%r15];
	add.s32 	%r303, %r302, %r301;
	cvt.u32.u16 	%r304, %rs14;
	ld.shared.u16 	%r305, [%r16];
	add.s32 	%r306, %r305, %r304;
	cvt.u32.u16 	%r307, %rs15;
	ld.shared.u16 	%r308, [%r17];
	add.s32 	%r309, %r308, %r307;
	cvt.u32.u16 	%r310, %rs16;
	ld.shared.u16 	%r311, [%r18];
	add.s32 	%r312, %r311, %r310;
	bar.sync 	0;
	shr.u32 	%r313, %r267, 5;
	add.s32 	%r314, %r313, %r267;
	shl.b32 	%r315, %r314, 3;
	add.s32 	%r316, %r249, %r315;
	st.shared.u64 	[%r316], %rd180;
	shr.u32 	%r317, %r270, 5;
	add.s32 	%r318, %r317, %r270;
	shl.b32 	%r319, %r318, 3;
	add.s32 	%r320, %r249, %r319;
	st.shared.u64 	[%r320], %rd179;
	shr.u32 	%r321, %r273, 5;
	add.s32 	%r322, %r321, %r273;
	shl.b32 	%r323, %r322, 3;
	add.s32 	%r324, %r249, %r323;
	st.shared.u64 	[%r324], %rd178;
	shr.u32 	%r325, %r276, 5;
	add.s32 	%r326, %r325, %r276;
	shl.b32 	%r327, %r326, 3;
	add.s32 	%r328, %r249, %r327;
	st.shared.u64 	[%r328], %rd177;
	shr.u32 	%r329, %r279, 5;
	add.s32 	%r330, %r329, %r279;
	shl.b32 	%r331, %r330, 3;
	add.s32 	%r332, %r249, %r331;
	st.shared.u64 	[%r332], %rd176;
	shr.u32 	%r333, %r282, 5;
	add.s32 	%r334, %r333, %r282;
	shl.b32 	%r335, %r334, 3;
	add.s32 	%r336, %r249, %r335;
	st.shared.u64 	[%r336], %rd175;
	shr.u32 	%r337, %r285, 5;
	add.s32 	%r338, %r337, %r285;
	shl.b32 	%r339, %r338, 3;
	add.s32 	%r340, %r249, %r339;
	st.shared.u64 	[%r340], %rd174;
	shr.u32 	%r341, %r288, 5;
	add.s32 	%r342, %r341, %r288;
	shl.b32 	%r343, %r342, 3;
	add.s32 	%r344, %r249, %r343;
	st.shared.u64 	[%r344], %rd173;
	shr.u32 	%r345, %r291, 5;
	add.s32 	%r346, %r345, %r291;
	shl.b32 	%r347, %r346, 3;
	add.s32 	%r348, %r249, %r347;
	st.shared.u64 	[%r348], %rd172;
	shr.u32 	%r349, %r294, 5;
	add.s32 	%r350, %r349, %r294;
	shl.b32 	%r351, %r350, 3;
	add.s32 	%r352, %r249, %r351;
	st.shared.u64 	[%r352], %rd171;
	shr.u32 	%r353, %r297, 5;
	add.s32 	%r354, %r353, %r297;
	shl.b32 	%r355, %r354, 3;
	add.s32 	%r356, %r249, %r355;
	st.shared.u64 	[%r356], %rd170;
	shr.u32 	%r357, %r300, 5;
	add.s32 	%r358, %r357, %r300;
	shl.b32 	%r359, %r358, 3;
	add.s32 	%r360, %r249, %r359;
	st.shared.u64 	[%r360], %rd169;
	shr.u32 	%r361, %r303, 5;
	add.s32 	%r362, %r361, %r303;
	shl.b32 	%r363, %r362, 3;
	add.s32 	%r364, %r249, %r363;
	st.shared.u64 	[%r364], %rd168;
	shr.u32 	%r365, %r306, 5;
	add.s32 	%r366, %r365, %r306;
	shl.b32 	%r367, %r366, 3;
	add.s32 	%r368, %r249, %r367;
	st.shared.u64 	[%r368], %rd167;
	shr.u32 	%r369, %r309, 5;
	add.s32 	%r370, %r369, %r309;
	shl.b32 	%r371, %r370, 3;
	add.s32 	%r372, %r249, %r371;
	st.shared.u64 	[%r372], %rd166;
	shr.u32 	%r373, %r312, 5;
	add.s32 	%r374, %r373, %r312;
	shl.b32 	%r375, %r374, 3;
	add.s32 	%r376, %r249, %r375;
	st.shared.u64 	[%r376], %rd165;
	bar.sync 	0;
	shr.u32 	%r377, %r248, 1;
	shl.b32 	%r378, %r248, 4;
	add.s32 	%r379, %r377, %r378;
	shl.b32 	%r380, %r379, 3;
	add.s32 	%r381, %r249, %r380;
	ld.shared.u64 	%rd180, [%r381];
	shr.u32 	%r382, %r378, 5;
	add.s32 	%r383, %r382, %r378;
	shl.b32 	%r384, %r383, 3;
	add.s32 	%r385, %r249, %r384;
	ld.shared.u64 	%rd179, [%r385+8];
	ld.shared.u64 	%rd178, [%r385+16];
	ld.shared.u64 	%rd177, [%r385+24];
	ld.shared.u64 	%rd176, [%r385+32];
	ld.shared.u64 	%rd175, [%r385+40];
	ld.shared.u64 	%rd174, [%r385+48];
	ld.shared.u64 	%rd173, [%r385+56];
	ld.shared.u64 	%rd172, [%r385+64];
	ld.shared.u64 	%rd171, [%r385+72];
	ld.shared.u64 	%rd170, [%r385+80];
	ld.shared.u64 	%rd169, [%r385+88];
	ld.shared.u64 	%rd168, [%r385+96];
	ld.shared.u64 	%rd167, [%r385+104];
	ld.shared.u64 	%rd166, [%r385+112];
	ld.shared.u64 	%rd165, [%r385+120];
	setp.gt.u32 	%p45, %r391, 59;
	@%p45 bra 	$L__BB1_7;
	add.s32 	%r391, %r391, 4;
	bar.sync 	0;
	bra.uni 	$L__BB1_1;
$L__BB1_7:
	ld.param.u64 	%rd164, [_Z4sortILi256ELi16ELN3cub18CUB_300001_SM_100018BlockLoadAlgorithmE0ELNS1_19BlockStoreAlgorithmE0EdEvPKT3_PS4__param_1];
	setp.gt.s64 	%p46, %rd180, -1;
	selp.b64 	%rd126, -1, -9223372036854775808, %p46;
	xor.b64  	%rd127, %rd126, %rd180;
	setp.gt.s64 	%p47, %rd179, -1;
	selp.b64 	%rd128, -1, -9223372036854775808, %p47;
	xor.b64  	%rd129, %rd128, %rd179;
	setp.gt.s64 	%p48, %rd178, -1;
	selp.b64 	%rd130, -1, -9223372036854775808, %p48;
	xor.b64  	%rd131, %rd130, %rd178;
	setp.gt.s64 	%p49, %rd177, -1;
	selp.b64 	%rd132, -1, -9223372036854775808, %p49;
	xor.b64  	%rd133, %rd132, %rd177;
	setp.gt.s64 	%p50, %rd176, -1;
	selp.b64 	%rd134, -1, -9223372036854775808, %p50;
	xor.b64  	%rd135, %rd134, %rd176;
	setp.gt.s64 	%p51, %rd175, -1;
	selp.b64 	%rd136, -1, -9223372036854775808, %p51;
	xor.b64  	%rd137, %rd136, %rd175;
	setp.gt.s64 	%p52, %rd174, -1;
	selp.b64 	%rd138, -1, -9223372036854775808, %p52;
	xor.b64  	%rd139, %rd138, %rd174;
	setp.gt.s64 	%p53, %rd173, -1;
	selp.b64 	%rd140, -1, -9223372036854775808, %p53;
	xor.b64  	%rd141, %rd140, %rd173;
	setp.gt.s64 	%p54, %rd172, -1;
	selp.b64 	%rd142, -1, -9223372036854775808, %p54;
	xor.b64  	%rd143, %rd142, %rd172;
	setp.gt.s64 	%p55, %rd171, -1;
	selp.b64 	%rd144, -1, -9223372036854775808, %p55;
	xor.b64  	%rd145, %rd144, %rd171;
	setp.gt.s64 	%p56, %rd170, -1;
	selp.b64 	%rd146, -1, -9223372036854775808, %p56;
	xor.b64  	%rd147, %rd146, %rd170;
	setp.gt.s64 	%p57, %rd169, -1;
	selp.b64 	%rd148, -1, -9223372036854775808, %p57;
	xor.b64  	%rd149, %rd148, %rd169;
	setp.gt.s64 	%p58, %rd168, -1;
	selp.b64 	%rd150, -1, -9223372036854775808, %p58;
	xor.b64  	%rd151, %rd150, %rd168;
	setp.gt.s64 	%p59, %rd167, -1;
	selp.b64 	%rd152, -1, -9223372036854775808, %p59;
	xor.b64  	%rd153, %rd152, %rd167;
	setp.gt.s64 	%p60, %rd166, -1;
	selp.b64 	%rd154, -1, -9223372036854775808, %p60;
	xor.b64  	%rd155, %rd154, %rd166;
	setp.gt.s64 	%p61, %rd165, -1;
	selp.b64 	%rd156, -1, -9223372036854775808, %p61;
	xor.b64  	%rd157, %rd156, %rd165;
	bar.sync 	0;
	cvta.to.global.u64 	%rd158, %rd164;
	cvt.u64.u32 	%rd159, %r378;
	mov.u32 	%r388, %ctaid.x;
	shl.b32 	%r389, %r388, 12;
	cvt.u64.u32 	%rd160, %r389;
	add.s64 	%rd161, %rd159, %rd160;
	shl.b64 	%rd162, %rd161, 3;
	add.s64 	%rd163, %rd158, %rd162;
	st.global.u64 	[%rd163], %rd127;
	st.global.u64 	[%rd163+8], %rd129;
	st.global.u64 	[%rd163+16], %rd131;
	st.global.u64 	[%rd163+24], %rd133;
	st.global.u64 	[%rd163+32], %rd135;
	st.global.u64 	[%rd163+40], %rd137;
	st.global.u64 	[%rd163+48], %rd139;
	st.global.u64 	[%rd163+56], %rd141;
	st.global.u64 	[%rd163+64], %rd143;
	st.global.u64 	[%rd163+72], %rd145;
	st.global.u64 	[%rd163+80], %rd147;
	st.global.u64 	[%rd163+88], %rd149;
	st.global.u64 	[%rd163+96], %rd151;
	st.global.u64 	[%rd163+104], %rd153;
	st.global.u64 	[%rd163+112], %rd155;
	st.global.u64 	[%rd163+120], %rd157;
	ret;

}
	// .globl	_ZN3cub18CUB_300001_SM_10006detail11EmptyKernelIvEEvv
.visible .entry _ZN3cub18CUB_300001_SM_10006detail11EmptyKernelIvEEvv()
{


	ret;

}


// ===== COMPILED SASS (sm_100) =====

	.target	sm_100

	.elftype	@"ET_EXEC"


//--------------------- .note.nv.tkinfo           --------------------------
	.section	.note.nv.tkinfo,"",@"SHT_NOTE"
	.sectionflags	@"SHF_NOTE_NV_TKINFO"
	.tkinfo
        /*0018*/ 	.word	0x00000002
        /*0030*/ 	.string	""
        /*0030*/ 	.string	"ptxas"
        /*0030*/ 	.string	"Cuda compilation tools, release 13.0, V13.0.88"
        /*0030*/ 	.string	"Build cuda_13.0.r13.0/compiler.36424714_0"
        /*0030*/ 	.string	"-arch sm_100 -m 64 "



//--------------------- .note.nv.cuinfo           --------------------------
	.section	.note.nv.cuinfo,"",@"SHT_NOTE"
	.sectionflags	@"SHF_NOTE_NV_CUINFO"
        /*0018*/ 	.short	0x0002
        /*001a*/ 	.short	0x0064
        /*001c*/ 	.short	0x0082
	.zero		2


//--------------------- .nv.info                  --------------------------
	.section	.nv.info,"",@"SHT_CUDA_INFO"
	.align	4


	//----- nvinfo : EIATTR_REGCOUNT
	.align		4
        /*0000*/ 	.byte	0x04, 0x2f
        /*0002*/ 	.short	(.L_41 - .L_40)
	.align		4
.L_40:
        /*0004*/ 	.word	index@(_Z4sortILi512ELi8ELN3cub18CUB_300001_SM_100018BlockLoadAlgorithmE3ELNS1_19BlockStoreAlgorithmE3EdEvPKT3_PS4_)
        /*0008*/ 	.word	0x00000040


	//----- nvinfo : EIATTR_FRAME_SIZE
	.align		4
.L_41:
        /*000c*/ 	.byte	0x04, 0x11
        /*000e*/ 	.short	(.L_43 - .L_42)
	.align		4
.L_42:
        /*0010*/ 	.word	index@(_Z4sortILi512ELi8ELN3cub18CUB_300001_SM_100018BlockLoadAlgorithmE3ELNS1_19BlockStoreAlgorithmE3EdEvPKT3_PS4_)
        /*0014*/ 	.word	0x00000000


	//----- nvinfo : EIATTR_REGCOUNT
	.align		4
.L_43:
        /*0018*/ 	.byte	0x04, 0x2f
        /*001a*/ 	.short	(.L_45 - .L_44)
	.align		4
.L_44:
        /*001c*/ 	.word	index@(_Z4sortILi256ELi16ELN3cub18CUB_300001_SM_100018BlockLoadAlgorithmE0ELNS1_19BlockStoreAlgorithmE0EdEvPKT3_PS4_)
        /*0020*/ 	.word	0x0000005c


	//----- nvinfo : EIATTR_FRAME_SIZE
	.align		4
.L_45:
        /*0024*/ 	.byte	0x04, 0x11
        /*0026*/ 	.short	(.L_47 - .L_46)
	.align		4
.L_46:
        /*0028*/ 	.word	index@(_Z4sortILi256ELi16ELN3cub18CUB_300001_SM_100018BlockLoadAlgorithmE0ELNS1_19BlockStoreAlgorithmE0EdEvPKT3_PS4_)
        /*002c*/ 	.word	0x00000000


	//----- nvinfo : EIATTR_REGCOUNT
	.align		4
.L_47:
        /*0030*/ 	.byte	0x04, 0x2f
        /*0032*/ 	.short	(.L_49 - .L_48)
	.align		4
.L_48:
        /*0034*/ 	.word	index@(_ZN3cub18CUB_300001_SM_10006detail11EmptyKernelIvEEvv)
        /*0038*/ 	.word	0x00000004


	//----- nvinfo : EIATTR_FRAME_SIZE
	.align		4
.L_49:
        /*003c*/ 	.byte	0x04, 0x11
        /*003e*/ 	.short	(.L_51 - .L_50)
	.align		4
.L_50:
        /*0040*/ 	.word	index@(_ZN3cub18CUB_300001_SM_10006detail11EmptyKernelIvEEvv)
        /*0044*/ 	.word	0x00000000


	//----- nvinfo : EIATTR_MIN_STACK_SIZE
	.align		4
.L_51:
        /*0048*/ 	.byte	0x04, 0x12
        /*004a*/ 	.short	(.L_53 - .L_52)
	.align		4
.L_52:
        /*004c*/ 	.word	index@(_ZN3cub18CUB_300001_SM_10006detail11EmptyKernelIvEEvv)
        /*0050*/ 	.word	0x00000000


	//----- nvinfo : EIATTR_MIN_STACK_SIZE
	.align		4
.L_53:
        /*0054*/ 	.byte	0x04, 0x12
        /*0056*/ 	.short	(.L_55 - .L_54)
	.align		4
.L_54:
        /*0058*/ 	.word	index@(_Z4sortILi256ELi16ELN3cub18CUB_300001_SM_100018BlockLoadAlgorithmE0ELNS1_19BlockStoreAlgorithmE0EdEvPKT3_PS4_)
        /*005c*/ 	.word	0x00000000


	//----- nvinfo : EIATTR_MIN_STACK_SIZE
	.align		4
.L_55:
        /*0060*/ 	.byte	0x04, 0x12
        /*0062*/ 	.short	(.L_57 - .L_56)
	.align		4
.L_56:
        /*0064*/ 	.word	index@(_Z4sortILi512ELi8ELN3cub18CUB_300001_SM_100018BlockLoadAlgorithmE3ELNS1_19BlockStoreAlgorithmE3EdEvPKT3_PS4_)
        /*0068*/ 	.word	0x00000000
.L_57:


//--------------------- .nv.compat                --------------------------
	.section	.nv.compat,"",@"SHT_CUDA_COMPAT_INFO"
	.align	4
        /*0000*/ 	.byte	0x02, 0x09, 0x00, 0x00, 0x02, 0x02, 0x01, 0x00, 0x02, 0x05, 0x05, 0x00, 0x03, 0x07, 0x01, 0x01
        /*0010*/ 	.byte	0x02, 0x03, 0x00, 0x00, 0x02, 0x06, 0x01, 0x00, 0x04, 0x0b, 0x08, 0x00, 0x09, 0x00, 0x00, 0x00
        /*0020*/ 	.byte	0x00, 0x00, 0x00, 0x00


//--------------------- .nv.info._ZN3cub18CUB_300001_SM_10006detail11EmptyKernelIvEEvv --------------------------
	.section	.nv.info._ZN3cub18CUB_300001_SM_10006detail11EmptyKernelIvEEvv,"",@"SHT_CUDA_INFO"
	.sectionflags	@""
	.align	4


	//----- nvinfo : EIATTR_CUDA_API_VERSION
	.align		4
        /*0000*/ 	.byte	0x04, 0x37
        /*0002*/ 	.short	(.L_59 - .L_58)
.L_58:
        /*0004*/ 	.word	0x00000082


	//----- nvinfo : EIATTR_SPARSE_MMA_MASK
	.align		4
.L_59:
        /*0008*/ 	.byte	0x03, 0x50
        /*000a*/ 	.short	0x0000


	//----- nvinfo : EIATTR_MAXREG_COUNT
	.align		4
        /*000c*/ 	.byte	0x03, 0x1b
        /*000e*/ 	.short	0x00ff


	//----- nvinfo : EIATTR_MERCURY_ISA_VERSION
	.align		4
        /*0010*/ 	.byte	0x03, 0x5f
        /*0012*/ 	.short	0x0101


	//----- nvinfo : EIATTR_VRC_CTA_INIT_COUNT
	.align		4
        /*0014*/ 	.byte	0x02, 0x4a
	.zero		1
	.zero		1


	//----- nvinfo : EIATTR_EXIT_INSTR_OFFSETS
	.align		4
        /*0018*/ 	.byte	0x04, 0x1c
        /*001a*/ 	.short	(.L_61 - .L_60)


	//   ....[0]....
.L_60:
        /*001c*/ 	.word	0x00000010


	//----- nvinfo : EIATTR_SW_WAR
	.align		4
.L_61:
        /*0020*/ 	.byte	0x04, 0x36
        /*0022*/ 	.short	(.L_63 - .L_62)
.L_62:
        /*0024*/ 	.word	0x00000008
.L_63:


//--------------------- .nv.info._Z4sortILi256ELi16ELN3cub18CUB_300001_SM_100018BlockLoadAlgorithmE0ELNS1_19BlockStoreAlgorithmE0EdEvPKT3_PS4_ --------------------------
	.section	.nv.info._Z4sortILi256ELi16ELN3cub18CUB_300001_SM_100018BlockLoadAlgorithmE0ELNS1_19BlockStoreAlgorithmE0EdEvPKT3_PS4_,"",@"SHT_CUDA_INFO"
	.sectionflags	@""
	.align	4


	//----- nvinfo : EIATTR_CUDA_API_VERSION
	.align		4
        /*0000*/ 	.byte	0x04, 0x37
        /*0002*/ 	.short	(.L_65 - .L_64)
.L_64:
        /*0004*/ 	.word	0x00000082


	//----- nvinfo : EIATTR_KPARAM_INFO
	.align		4
.L_65:
        /*0008*/ 	.byte	0x04, 0x17
        /*000a*/ 	.short	(.L_67 - .L_66)
.L_66:
        /*000c*/ 	.word	0x00000000
        /*0010*/ 	.short	0x0001
        /*0012*/ 	.short	0x0008
        /*0014*/ 	.byte	0x00, 0xf5, 0x21, 0x00


	//----- nvinfo : EIATTR_KPARAM_INFO
	.align		4
.L_67:
        /*0018*/ 	.byte	0x04, 0x17
        /*001a*/ 	.short	(.L_69 - .L_68)
.L_68:
        /*001c*/ 	.word	0x00000000
        /*0020*/ 	.short	0x0000
        /*0022*/ 	.short	0x0000
        /*0024*/ 	.byte	0x00, 0xf5, 0x21, 0x00


	//----- nvinfo : EIATTR_SPARSE_MMA_MASK
	.align		4
.L_69:
        /*0028*/ 	.byte	0x03, 0x50
        /*002a*/ 	.short	0x0000


	//----- nvinfo : EIATTR_MAXREG_COUNT
	.align		4
        /*002c*/ 	.byte	0x03, 0x1b
        /*002e*/ 	.short	0x00ff


	//----- nvinfo : EIATTR_NUM_BARRIERS
	.align		4
        /*0030*/ 	.byte	0x02, 0x4c
        /*0032*/ 	.byte	0x01
	.zero		1


	//----- nvinfo : EIATTR_MERCURY_ISA_VERSION
	.align		4
        /*0034*/ 	.byte	0x03, 0x5f
        /*0036*/ 	.short	0x0101


	//----- nvinfo : EIATTR_COOP_GROUP_MASK_REGIDS
	.align		4
        /*0038*/ 	.byte	0x04, 0x29
        /*003a*/ 	.short	(.L_71 - .L_70)


	//   ....[0]....
.L_70:
        /*003c*/ 	.word	0xffffffff


	//   ....[1]....
        /*0040*/ 	.word	0xffffffff


	//   ....[2]....
        /*0044*/ 	.word	0xffffffff


	//   ....[3]....
        /*0048*/ 	.word	0xffffffff


	//   ....[4]....
        /*004c*/ 	.word	0xffffffff


	//----- nvinfo : EIATTR_COOP_GROUP_INSTR_OFFSETS
	.align		4
.L_71:
        /*0050*/ 	.byte	0x04, 0x28
        /*0052*/ 	.short	(.L_73 - .L_72)


	//   ....[0]....
.L_72:
        /*0054*/ 	.word	0x00001830


	//   ....[1]....
        /*0058*/ 	.word	0x00001850


	//   ....[2]....
        /*005c*/ 	.word	0x00001880


	//   ....[3]....
        /*0060*/ 	.word	0x000018b0


	//   ....[4]....
        /*0064*/ 	.word	0x000018d0


	//----- nvinfo : EIATTR_VRC_CTA_INIT_COUNT
	.align		4
.L_73:
        /*0068*/ 	.byte	0x02, 0x4a
	.zero		1
	.zero		1


	//----- nvinfo : EIATTR_EXIT_INSTR_OFFSETS
	.align		4
        /*006c*/ 	.byte	0x04, 0x1c
        /*006e*/ 	.short	(.L_75 - .L_74)


	//   ....[0]....
.L_74:
        /*0070*/ 	.word	0x00002ad0


	//----- nvinfo : EIATTR_CBANK_PARAM_SIZE
	.align		4
.L_75:
        /*0074*/ 	.byte	0x03, 0x19
        /*0076*/ 	.short	0x0010


	//----- nvinfo : EIATTR_PARAM_CBANK
	.align		4
        /*0078*/ 	.byte	0x04, 0x0a
        /*007a*/ 	.short	(.L_77 - .L_76)
	.align		4
.L_76:
        /*007c*/ 	.word	index@(.nv.constant0._Z4sortILi256ELi16ELN3cub18CUB_300001_SM_100018BlockLoadAlgorithmE0ELNS1_19BlockStoreAlgorithmE0EdEvPKT3_PS4_)
        /*0080*/ 	.short	0x0380
        /*0082*/ 	.short	0x0010


	//----- nvinfo : EIATTR_SW_WAR
	.align		4
.L_77:
        /*0084*/ 	.byte	0x04, 0x36
        /*0086*/ 	.short	(.L_79 - .L_78)
.L_78:
        /*0088*/ 	.word	0x00000008
.L_79:


//--------------------- .nv.info._Z4sortILi512ELi8ELN3cub18CUB_300001_SM_100018BlockLoadAlgorithmE3ELNS1_19BlockStoreAlgorithmE3EdEvPKT3_PS4_ --------------------------
	.section	.nv.info._Z4sortILi512ELi8ELN3cub18CUB_300001_SM_100018BlockLoadAlgorithmE3ELNS1_19BlockStoreAlgorithmE3EdEvPKT3_PS4_,"",@"SHT_CUDA_INFO"
	.sectionflags	@""
	.align	4


	//----- nvinfo : EIATTR_CUDA_API_VERSION
	.align		4
        /*0000*/ 	.byte	0x04, 0x37
        /*0002*/ 	.short	(.L_81 - .L_80)
.L_80:
        /*0004*/ 	.word	0x00000082


	//----- nvinfo : EIATTR_KPARAM_INFO
	.align		4
.L_81:
        /*0008*/ 	.byte	0x04, 0x17
        /*000a*/ 	.short	(.L_83 - .L_82)
.L_82:
        /*000c*/ 	.word	0x00000000
        /*0010*/ 	.short	0x0001
        /*0012*/ 	.short	0x0008
        /*0014*/ 	.byte	0x00, 0xf5, 0x21, 0x00


	//----- nvinfo : EIATTR_KPARAM_INFO
	.align		4
.L_83:
        /*0018*/ 	.byte	0x04, 0x17
        /*001a*/ 	.short	(.L_85 - .L_84)
.L_84:
        /*001c*/ 	.word	0x00000000
        /*0020*/ 	.short	0x0000
        /*0022*/ 	.short	0x0000
        /*0024*/ 	.byte	0x00, 0xf5, 0x21, 0x00


	//----- nvinfo : EIATTR_SPARSE_MMA_MASK
	.align		4
.L_85:
        /*0028*/ 	.byte	0x03, 0x50
        /*002a*/ 	.short	0x0000


	//----- nvinfo : EIATTR_MAXREG_COUNT
	.align		4
        /*002c*/ 	.byte	0x03, 0x1b
        /*002e*/ 	.short	0x00ff


	//----- nvinfo : EIATTR_NUM_BARRIERS
	.align		4
        /*0030*/ 	.byte	0x02, 0x4c
        /*0032*/ 	.byte	0x01
	.zero		1


	//----- nvinfo : EIATTR_MERCURY_ISA_VERSION
	.align		4
        /*0034*/ 	.byte	0x03, 0x5f
        /*0036*/ 	.short	0x0101


	//----- nvinfo : EIATTR_COOP_GROUP_MASK_REGIDS
	.align		4
        /*0038*/ 	.byte	0x04, 0x29
        /*003a*/ 	.short	(.L_87 - .L_86)


	//   ....[0]....
.L_86:
        /*003c*/ 	.word	0xffffffff


	//   ....[1]....
        /*0040*/ 	.word	0xffffffff


	//   ....[2]....
        /*0044*/ 	.word	0xffffffff


	//   ....[3]....
        /*0048*/ 	.word	0xffffffff


	//   ....[4]....
        /*004c*/ 	.word	0xffffffff


	//----- nvinfo : EIATTR_COOP_GROUP_INSTR_OFFSETS
	.align		4
.L_87:
        /*0050*/ 	.byte	0x04, 0x28
        /*0052*/ 	.short	(.L_89 - .L_88)


	//   ....[0]....
.L_88:
        /*0054*/ 	.word	0x00001070


	//   ....[1]....
        /*0058*/ 	.word	0x00001090


	//   ....[2]....
        /*005c*/ 	.word	0x000010b0


	//   ....[3]....
        /*0060*/ 	.word	0x000010d0


	//   ....[4]....
        /*0064*/ 	.word	0x000010f0


	//----- nvinfo : EIATTR_VRC_CTA_INIT_COUNT
	.align		4
.L_89:
        /*0068*/ 	.byte	0x02, 0x4a
	.zero		1
	.zero		1


	//----- nvinfo : EIATTR_EXIT_INSTR_OFFSETS
	.align		4
        /*006c*/ 	.byte	0x04, 0x1c
        /*006e*/ 	.short	(.L_91 - .L_90)


	//   ....[0]....
.L_90:
        /*0070*/ 	.word	0x00002090


	//----- nvinfo : EIATTR_CBANK_PARAM_SIZE
	.align		4
.L_91:
        /*0074*/ 	.byte	0x03, 0x19
        /*0076*/ 	.short	0x0010


	//----- nvinfo : EIATTR_PARAM_CBANK
	.align		4
        /*0078*/ 	.byte	0x04, 0x0a
        /*007a*/ 	.short	(.L_93 - .L_92)
	.align		4
.L_92:
        /*007c*/ 	.word	index@(.nv.constant0._Z4sortILi512ELi8ELN3cub18CUB_300001_SM_100018BlockLoadAlgorithmE3ELNS1_19BlockStoreAlgorithmE3EdEvPKT3_PS4_)
        /*0080*/ 	.short	0x0380
        /*0082*/ 	.short	0x0010


	//----- nvinfo : EIATTR_SW_WAR
	.align		4
.L_93:
        /*0084*/ 	.byte	0x04, 0x36
        /*0086*/ 	.short	(.L_95 - .L_94)
.L_94:
        /*0088*/ 	.word	0x00000008
.L_95:


//--------------------- .nv.callgraph             --------------------------
	.section	.nv.callgraph,"",@"SHT_CUDA_CALLGRAPH"
	.align	4
	.sectionentsize	8
	.align		4
        /*0000*/ 	.word	0x00000000
	.align		4
        /*0004*/ 	.word	0xffffffff
	.align		4
        /*0008*/ 	.word	0x00000000
	.align		4
        /*000c*/ 	.word	0xfffffffe
	.align		4
        /*0010*/ 	.word	0x00000000
	.align		4
        /*0014*/ 	.word	0xfffffffd
	.align		4
        /*0018*/ 	.word	0x00000000
	.align		4
        /*001c*/ 	.word	0xfffffffc


//--------------------- .nv.constant4             --------------------------
	.section	.nv.constant4,"a",@progbits
	.align	8
	.align		8
.nv.constant4:
        /*0000*/ 	.dword	_ZN30_INTERNAL_118d0232_4_k_cu_main4cuda3std3__45__cpo5beginE
	.align		8
        /*0008*/ 	.dword	_ZN30_INTERNAL_118d0232_4_k_cu_main4cuda3std3__45__cpo3endE
	.align		8
        /*0010*/ 	.dword	_ZN30_INTERNAL_118d0232_4_k_cu_main4cuda3std3__45__cpo6cbeginE
	.align		8
        /*0018*/ 	.dword	_ZN30_INTERNAL_118d0232_4_k_cu_main4cuda3std3__45__cpo4cendE
	.align		8
        /*0020*/ 	.dword	_ZN30_INTERNAL_118d0232_4_k_cu_main4cuda3std3__45__cpo6rbeginE
	.align		8
        /*0028*/ 	.dword	_ZN30_INTERNAL_118d0232_4_k_cu_main4cuda3std3__45__cpo4rendE
	.align		8
        /*0030*/ 	.dword	_ZN30_INTERNAL_118d0232_4_k_cu_main4cuda3std3__45__cpo7crbeginE
	.align		8
        /*0038*/ 	.dword	_ZN30_INTERNAL_118d0232_4_k_cu_main4cuda3std3__45__cpo5crendE
	.align		8
        /*0040*/ 	.dword	_ZN30_INTERNAL_118d0232_4_k_cu_main4cuda3std3__432_GLOBAL__N__118d0232_4_k_cu_main6ignoreE
	.align		8
        /*0048*/ 	.dword	_ZN30_INTERNAL_118d0232_4_k_cu_main4cuda3std3__419piecewise_constructE
	.align		8
        /*0050*/ 	.dword	_ZN30_INTERNAL_118d0232_4_k_cu_main4cuda3std3__48in_placeE
	.align		8
        /*0058*/ 	.dword	_ZN30_INTERNAL_118d0232_4_k_cu_main4cuda3std3__420unreachable_sentinelE
	.align		8
        /*0060*/ 	.dword	_ZN30_INTERNAL_118d0232_4_k_cu_main4cuda3std3__47nulloptE
	.align		8
        /*0068*/ 	.dword	_ZN30_INTERNAL_118d0232_4_k_cu_main4cuda3std3__48unexpectE
	.align		8
        /*0070*/ 	.dword	_ZN30_INTERNAL_118d0232_4_k_cu_main4cuda3std6ranges3__45__cpo4swapE
	.align		8
        /*0078*/ 	.dword	_ZN30_INTERNAL_118d0232_4_k_cu_main4cuda3std6ranges3__45__cpo9iter_moveE
	.align		8
        /*0080*/ 	.dword	_ZN30_INTERNAL_118d0232_4_k_cu_main4cuda3std6ranges3__45__cpo5beginE
	.align		8
        /*0088*/ 	.dword	_ZN30_INTERNAL_118d0232_4_k_cu_main4cuda3std6ranges3__45__cpo3endE
	.align		8
        /*0090*/ 	.dword	_ZN30_INTERNAL_118d0232_4_k_cu_main4cuda3std6ranges3__45__cpo6cbeginE
	.align		8
        /*0098*/ 	.dword	_ZN30_INTERNAL_118d0232_4_k_cu_main4cuda3std6ranges3__45__cpo4cendE
	.align		8
        /*00a0*/ 	.dword	_ZN30_INTERNAL_118d0232_4_k_cu_main4cuda3std6ranges3__45__cpo7advanceE
	.align		8
        /*00a8*/ 	.dword	_ZN30_INTERNAL_118d0232_4_k_cu_main4cuda3std6ranges3__45__cpo9iter_swapE
	.align		8
        /*00b0*/ 	.dword	_ZN30_INTERNAL_118d0232_4_k_cu_main4cuda3std6ranges3__45__cpo4nextE
	.align		8
        /*00b8*/ 	.dword	_ZN30_INTERNAL_118d0232_4_k_cu_main4cuda3std6ranges3__45__cpo4prevE
	.align		8
        /*00c0*/ 	.dword	_ZN30_INTERNAL_118d0232_4_k_cu_main4cuda3std6ranges3__45__cpo4dataE
	.align		8
        /*00c8*/ 	.dword	_ZN30_INTERNAL_118d0232_4_k_cu_main4cuda3std6ranges3__45__cpo5cdataE
	.align		8
        /*00d0*/ 	.dword	_ZN30_INTERNAL_118d0232_4_k_cu_main4cuda3std6ranges3__45__cpo4sizeE
	.align		8
        /*00d8*/ 	.dword	_ZN30_INTERNAL_118d0232_4_k_cu_main4cuda3std6ranges3__45__cpo5ssizeE
	.align		8
        /*00e0*/ 	.dword	_ZN30_INTERNAL_118d0232_4_k_cu_main4cuda3std6ranges3__45__cpo8distanceE
	.align		8
        /*00e8*/ 	.dword	_ZN30_INTERNAL_118d0232_4_k_cu_main6thrust24THRUST_300001_SM_1000_NS6system6detail10sequential3seqE
	.align		8
        /*00f0*/ 	.dword	_ZN30_INTERNAL_118d0232_4_k_cu_main6thrust24THRUST_300001_SM_1000_NS12placeholders2_1E
	.align		8
        /*00f8*/ 	.dword	_ZN30_INTERNAL_118d0232_4_k_cu_main6thrust24THRUST_300001_SM_1000_NS12placeholders2_2E
	.align		8
        /*0100*/ 	.dword	_ZN30_INTERNAL_118d0232_4_k_cu_main6thrust24THRUST_300001_SM_1000_NS12placeholders2_3E
	.align		8
        /*0108*/ 	.dword	_ZN30_INTERNAL_118d0232_4_k_cu_main6thrust24THRUST_300001_SM_1000_NS12placeholders2_4E
	.align		8
        /*0110*/ 	.dword	_ZN30_INTERNAL_118d0232_4_k_cu_main6thrust24THRUST_300001_SM_1000_NS12placeholders2_5E
	.align		8
        /*0118*/ 	.dword	_ZN30_INTERNAL_118d0232_4_k_cu_main6thrust24THRUST_300001_SM_1000_NS12placeholders2_6E
	.align		8
        /*0120*/ 	.dword	_ZN30_INTERNAL_118d0232_4_k_cu_main6thrust24THRUST_300001_SM_1000_NS12placeholders2_7E
	.align		8
        /*0128*/ 	.dword	_ZN30_INTERNAL_118d0232_4_k_cu_main6thrust24THRUST_300001_SM_1000_NS12placeholders2_8E
	.align		8
        /*0130*/ 	.dword	_ZN30_INTERNAL_118d0232_4_k_cu_main6thrust24THRUST_300001_SM_1000_NS12placeholders2_9E
	.align		8
        /*0138*/ 	.dword	_ZN30_INTERNAL_118d0232_4_k_cu_main6thrust24THRUST_300001_SM_1000_NS12placeholders3_10E


//--------------------- .text._ZN3cub18CUB_300001_SM_10006detail11EmptyKernelIvEEvv --------------------------
	.section	.text._ZN3cub18CUB_300001_SM_10006detail11EmptyKernelIvEEvv,"ax",@progbits
	.align	128
        .global         _ZN3cub18CUB_300001_SM_10006detail11EmptyKernelIvEEvv
        .type           _ZN3cub18CUB_300001_SM_10006detail11EmptyKernelIvEEvv,@function
        .size           _ZN3cub18CUB_300001_SM_10006detail11EmptyKernelIvEEvv,(.L_x_5 - _ZN3cub18CUB_300001_SM_10006detail11EmptyKernelIvEEvv)
        .other          _ZN3cub18CUB_300001_SM_10006detail11EmptyKernelIvEEvv,@"STO_CUDA_ENTRY STV_DEFAULT"
_ZN3cub18CUB_300001_SM_10006detail11EmptyKernelIvEEvv:
.text._ZN3cub18CUB_300001_SM_10006detail11EmptyKernelIvEEvv:
[----:B------:R-:W-:Y:S01]  /*0000*/  LDC R1, c[0x0][0x37c] ;  /* 0x0000df00ff017b82 */ /* 0x000fe20000000800 */
[----:B------:R-:W-:Y:S05]  /*0010*/  EXIT ;  /* 0x000000000000794d */ /* 0x000fea0003800000 */
.L_x_0:
[----:B------:R-:W-:-:S00]  /*0020*/  BRA `(.L_x_0) ;  /* 0xfffffffc00fc7947 */ /* 0x000fc0000383ffff */
[----:B------:R-:W-:-:S00]  /*0030*/  NOP ;  /* 0x0000000000007918 */ /* 0x000fc00000000000 */
        /* <DEDUP_REMOVED lines=12> */
.L_x_5:


//--------------------- .text._Z4sortILi256ELi16ELN3cub18CUB_300001_SM_100018BlockLoadAlgorithmE0ELNS1_19BlockStoreAlgorithmE0EdEvPKT3_PS4_ --------------------------
	.section	.text._Z4sortILi256ELi16ELN3cub18CUB_300001_SM_100018BlockLoadAlgorithmE0ELNS1_19BlockStoreAlgorithmE0EdEvPKT3_PS4_,"ax",@progbits
	.align	128
        .global         _Z4sortILi256ELi16ELN3cub18CUB_300001_SM_100018BlockLoadAlgorithmE0ELNS1_19BlockStoreAlgorithmE0EdEvPKT3_PS4_
        .type           _Z4sortILi256ELi16ELN3cub18CUB_300001_SM_100018BlockLoadAlgorithmE0ELNS1_19BlockStoreAlgorithmE0EdEvPKT3_PS4_,@function
        .size           _Z4sortILi256ELi16ELN3cub18CUB_300001_SM_100018BlockLoadAlgorithmE0ELNS1_19BlockStoreAlgorithmE0EdEvPKT3_PS4_,(.L_x_6 - _Z4sortILi256ELi16ELN3cub18CUB_300001_SM_100018BlockLoadAlgorithmE0ELNS1_19BlockStoreAlgorithmE0EdEvPKT3_PS4_)
        .other          _Z4sortILi256ELi16ELN3cub18CUB_300001_SM_100018BlockLoadAlgorithmE0ELNS1_19BlockStoreAlgorithmE0EdEvPKT3_PS4_,@"STO_CUDA_ENTRY STV_DEFAULT"
_Z4sortILi256ELi16ELN3cub18CUB_300001_SM_100018BlockLoadAlgorithmE0ELNS1_19BlockStoreAlgorithmE0EdEvPKT3_PS4_:
.text._Z4sortILi256ELi16ELN3cub18CUB_300001_SM_100018BlockLoadAlgorithmE0ELNS1_19BlockStoreAlgorithmE0EdEvPKT3_PS4_:
[----:B------:R-:W-:Y:S01]  /*0000*/  LDC R1, c[0x0][0x37c] ;  /* 0x0000df00ff017b82 */ /* 0x000fe20000000800 */
[----:B------:R-:W0:Y:S01]  /*0010*/  S2R R10, SR_TID.X ;  /* 0x00000000000a7919 */ /* 0x000e220000002100 */
[----:B------:R-:W1:Y:S01]  /*0020*/  LDCU.64 UR4, c[0x0][0x380] ;  /* 0x00007000ff0477ac */ /* 0x000e620008000a00 */
[----:B------:R-:W2:Y:S01]  /*0030*/  S2R R3, SR_CTAID.X ;  /* 0x0000000000037919 */ /* 0x000ea20000002500 */
[----:B------:R-:W3:Y:S01]  /*0040*/  LDCU.64 UR6, c[0x0][0x358] ;  /* 0x00006b00ff0677ac */ /* 0x000ee20008000a00 */
[----:B0-----:R-:W-:-:S05]  /*0050*/  IMAD.SHL.U32 R0, R10, 0x10, RZ ;  /* 0x000000100a007824 */ /* 0x001fca00078e00ff */
[----:B--2---:R-:W-:-:S05]  /*0060*/  LEA R0, P0, R3, R0, 0xc ;  /* 0x0000000003007211 */ /* 0x004fca00078060ff */
[----:B------:R-:W-:Y:S01]  /*0070*/  IMAD.X R3, RZ, RZ, RZ, P0 ;  /* 0x000000ffff037224 */ /* 0x000fe200000e06ff */
[----:B-1----:R-:W-:-:S04]  /*0080*/  LEA R18, P0, R0, UR4, 0x3 ;  /* 0x0000000400127c11 */ /* 0x002fc8000f8018ff */
[----:B------:R-:W-:-:S05]  /*0090*/  LEA.HI.X R19, R0, UR5, R3, 0x3, P0 ;  /* 0x0000000500137c11 */ /* 0x000fca00080f1c03 */
[----:B---3--:R-:W2:Y:S04]  /*00a0*/  LDG.E.64 R20, desc[UR6][R18.64] ;  /* 0x0000000612147981 */ /* 0x008ea8000c1e1b00 */
[----:B------:R-:W3:Y:S04]  /*00b0*/  LDG.E.64 R22, desc[UR6][R18.64+0x8] ;  /* 0x0000080612167981 */ /* 0x000ee8000c1e1b00 */
[----:B------:R-:W4:Y:S04]  /*00c0*/  LDG.E.64 R24, desc[UR6][R18.64+0x10] ;  /* 0x0000100612187981 */ /* 0x000f28000c1e1b00 */
[----:B------:R-:W5:Y:S04]  /*00d0*/  LDG.E.64 R26, desc[UR6][R18.64+0x18] ;  /* 0x00001806121a7981 */ /* 0x000f68000c1e1b00 */
        /* <DEDUP_REMOVED lines=11> */
[----:B------:R0:W5:Y:S01]  /*0190*/  LDG.E.64 R2, desc[UR6][R18.64+0x78] ;  /* 0x0000780612027981 */ /* 0x000162000c1e1b00 */
[----:B------:R-:W-:Y:S01]  /*01a0*/  IMAD.MOV.U32 R0, RZ, RZ, -0x1 ;  /* 0xffffffffff007424 */ /* 0x000fe200078e00ff */
[----:B------:R-:W1:Y:S01]  /*01b0*/  S2UR UR5, SR_CgaCtaId ;  /* 0x00000000000579c3 */ /* 0x000e620000008800 */
[----:B------:R-:W-:Y:S01]  /*01c0*/  UMOV UR4, 0x400 ;  /* 0x0000040000047882 */ /* 0x000fe20000000000 */
[----:B------:R-:W0:Y:S01]  /*01d0*/  S2R R87, SR_LANEID ;  /* 0x0000000000577919 */ /* 0x000e220000000000 */
[----:B-1----:R-:W-:-:S05]  /*01e0*/  ULEA UR4, UR5, UR4, 0x18 ;  /* 0x0000000405047291 */ /* 0x002fca000f8ec0ff */
[----:B------:R-:W-:Y:S01]  /*01f0*/  BAR.SYNC.DEFER_BLOCKING 0x0 ;  /* 0x0000000000007b1d */ /* 0x000fe20000010000 */
[----:B--2---:R-:W-:-:S04]  /*0200*/  ISETP.GT.U32.AND P0, PT, R20, -0x1, PT ;  /* 0xffffffff1400780c */ /* 0x004fc80003f04070 */
[----:B------:R-:W-:Y:S02]  /*0210*/  ISETP.GT.AND.EX P0, PT, R21, -0x1, PT, P0 ;  /* 0xffffffff1500780c */ /* 0x000fe40003f04300 */
[----:B---3--:R-:W-:Y:S02]  /*0220*/  ISETP.GT.U32.AND P1, PT, R22, -0x1, PT ;  /* 0xffffffff1600780c */ /* 0x008fe40003f24070 */
[----:B----4-:R-:W-:Y:S02]  /*0230*/  ISETP.GT.U32.AND P2, PT, R24, -0x1, PT ;  /* 0xffffffff1800780c */ /* 0x010fe40003f44070 */
[----:B------:R-:W-:Y:S02]  /*0240*/  SEL R11, RZ, 0xffffffff, P0 ;  /* 0xffffffffff0b7807 */ /* 0x000fe40000000000 */
[----:B------:R-:W-:Y:S02]  /*0250*/  SEL R41, R0, 0x80000000, !P0 ;  /* 0x8000000000297807 */ /* 0x000fe40004000000 */
[----:B------:R-:W-:-:S02]  /*0260*/  ISETP.GT.AND.EX P0, PT, R23, -0x1, PT, P1 ;  /* 0xffffffff1700780c */ /* 0x000fc40003f04310 */
[----:B------:R-:W-:Y:S02]  /*0270*/  ISETP.GT.AND.EX P1, PT, R25, -0x1, PT, P2 ;  /* 0xffffffff1900780c */ /* 0x000fe40003f24320 */
[----:B-----5:R-:W-:Y:S02]  /*0280*/  ISETP.GT.U32.AND P2, PT, R26, -0x1, PT ;  /* 0xffffffff1a00780c */ /* 0x020fe40003f44070 */
[----:B------:R-:W-:Y:S02]  /*0290*/  LOP3.LUT R40, R11, R20, RZ, 0x3c, !PT ;  /* 0x000000140b287212 */ /* 0x000fe400078e3cff */
[----:B0-----:R-:W-:Y:S02]  /*02a0*/  SEL R19, RZ, 0xffffffff, P0 ;  /* 0xffffffffff137807 */ /* 0x001fe40000000000 */
[----:B------:R-:W-:Y:S02]  /*02b0*/  SEL R39, R0, 0x80000000, !P0 ;  /* 0x8000000000277807 */ /* 0x000fe40004000000 */
[----:B------:R-:W-:-:S02]  /*02c0*/  SEL R11, RZ, 0xffffffff, P1 ;  /* 0xffffffffff0b7807 */ /* 0x000fc40000800000 */
[----:B------:R-:W-:Y:S02]  /*02d0*/  SEL R37, R0, 0x80000000, !P1 ;  /* 0x8000000000257807 */ /* 0x000fe40004800000 */
[----:B------:R-:W-:Y:S02]  /*02e0*/  ISETP.GT.AND.EX P0, PT, R27, -0x1, PT, P2 ;  /* 0xffffffff1b00780c */ /* 0x000fe40003f04320 */
[----:B------:R-:W-:Y:S02]  /*02f0*/  ISETP.GT.U32.AND P1, PT, R28, -0x1, PT ;  /* 0xffffffff1c00780c */ /* 0x000fe40003f24070 */
[----:B------:R-:W-:Y:S02]  /*0300*/  ISETP.GT.U32.AND P2, PT, R30, -0x1, PT ;  /* 0xffffffff1e00780c */ /* 0x000fe40003f44070 */
[----:B------:R-:W-:Y:S02]  /*0310*/  LOP3.LUT R36, R11, R24, RZ, 0x3c, !PT ;  /* 0x000000180b247212 */ /* 0x000fe400078e3cff */
[----:B------:R-:W-:-:S02]  /*0320*/  SEL R11, RZ, 0xffffffff, P0 ;  /* 0xffffffffff0b7807 */ /* 0x000fc40000000000 */
[----:B------:R-:W-:Y:S02]  /*0330*/  SEL R35, R0, 0x80000000, !P0 ;  /* 0x8000000000237807 */ /* 0x000fe40004000000 */
[----:B------:R-:W-:Y:S02]  /*0340*/  ISETP.GT.AND.EX P0, PT, R29, -0x1, PT, P1 ;  /* 0xffffffff1d00780c */ /* 0x000fe40003f04310 */
[----:B------:R-:W-:Y:S02]  /*0350*/  ISETP.GT.AND.EX P1, PT, R31, -0x1, PT, P2 ;  /* 0xffffffff1f00780c */ /* 0x000fe40003f24320 */
[----:B------:R-:W-:Y:S02]  /*0360*/  ISETP.GT.U32.AND P2, PT, R42, -0x1, PT ;  /* 0xffffffff2a00780c */ /* 0x000fe40003f44070 */
[----:B------:R-:W-:Y:S02]  /*0370*/  LOP3.LUT R41, R41, R21, RZ, 0x3c, !PT ;  /* 0x0000001529297212 */ /* 0x000fe400078e3cff */
[----:B------:R-:W-:-:S02]  /*0380*/  LOP3.LUT R34, R11, R26, RZ, 0x3c, !PT ;  /* 0x0000001a0b227212 */ /* 0x000fc400078e3cff */
[----:B------:R-:W-:Y:S02]  /*0390*/  LOP3.LUT R38, R19, R22, RZ, 0x3c, !PT ;  /* 0x0000001613267212 */ /* 0x000fe400078e3cff */
[----:B------:R-:W-:Y:S02]  /*03a0*/  SEL R21, RZ, 0xffffffff, P0 ;  /* 0xffffffffff157807 */ /* 0x000fe40000000000 */
[C---:B------:R-:W-:Y:S02]  /*03b0*/  SEL R33, R0.reuse, 0x80000000, !P0 ;  /* 0x8000000000217807 */ /* 0x040fe40004000000 */
[----:B------:R-:W-:Y:S02]  /*03c0*/  SEL R11, RZ, 0xffffffff, P1 ;  /* 0xffffffffff0b7807 */ /* 0x000fe40000800000 */
[----:B------:R-:W-:Y:S02]  /*03d0*/  SEL R19, R0, 0x80000000, !P1 ;  /* 0x8000000000137807 */ /* 0x000fe40004800000 */
[----:B------:R-:W-:-:S02]  /*03e0*/  ISETP.GT.AND.EX P0, PT, R43, -0x1, PT, P2 ;  /* 0xffffffff2b00780c */ /* 0x000fc40003f04320 */
[----:B------:R-:W-:Y:S02]  /*03f0*/  ISETP.GT.U32.AND P1, PT, R44, -0x1, PT ;  /* 0xffffffff2c00780c */ /* 0x000fe40003f24070 */
[----:B------:R-:W-:Y:S02]  /*0400*/  ISETP.GT.U32.AND P2, PT, R46, -0x1, PT ;  /* 0xffffffff2e00780c */ /* 0x000fe40003f44070 */
[----:B------:R-:W-:Y:S02]  /*0410*/  LOP3.LUT R33, R33, R29, RZ, 0x3c, !PT ;  /* 0x0000001d21217212 */ /* 0x000fe400078e3cff */
[----:B------:R-:W-:Y:S02]  /*0420*/  LOP3.LUT R30, R11, R30, RZ, 0x3c, !PT ;  /* 0x0000001e0b1e7212 */ /* 0x000fe400078e3cff */
[----:B------:R-:W-:Y:S02]  /*0430*/  SEL R11, RZ, 0xffffffff, P0 ;  /* 0xffffffffff0b7807 */ /* 0x000fe40000000000 */
[----:B------:R-:W-:-:S02]  /*0440*/  SEL R29, R0, 0x80000000, !P0 ;  /* 0x80000000001d7807 */ /* 0x000fc40004000000 */
[----:B------:R-:W-:Y:S02]  /*0450*/  ISETP.GT.AND.EX P0, PT, R45, -0x1, PT, P1 ;  /* 0xffffffff2d00780c */ /* 0x000fe40003f04310 */
[----:B------:R-:W-:Y:S02]  /*0460*/  ISETP.GT.AND.EX P1, PT, R47, -0x1, PT, P2 ;  /* 0xffffffff2f00780c */ /* 0x000fe40003f24320 */
[----:B------:R-:W-:Y:S02]  /*0470*/  ISETP.GT.U32.AND P3, PT, R16, -0x1, PT ;  /* 0xffffffff1000780c */ /* 0x000fe40003f64070 */
[----:B------:R-:W-:Y:S02]  /*0480*/  LOP3.LUT R32, R21, R28, RZ, 0x3c, !PT ;  /* 0x0000001c15207212 */ /* 0x000fe400078e3cff */
[----:B------:R-:W-:Y:S02]  /*0490*/  LOP3.LUT R28, R11, R42, RZ, 0x3c, !PT ;  /* 0x0000002a0b1c7212 */ /* 0x000fe400078e3cff */
[----:B------:R-:W-:-:S02]  /*04a0*/  LOP3.LUT R37, R37, R25, RZ, 0x3c, !PT ;  /* 0x0000001925257212 */ /* 0x000fc400078e3cff */
[----:B------:R-:W-:Y:S02]  /*04b0*/  LOP3.LUT R35, R35, R27, RZ, 0x3c, !PT ;  /* 0x0000001b23237212 */ /* 0x000fe400078e3cff */
[----:B------:R-:W-:Y:S02]  /*04c0*/  LOP3.LUT R31, R19, R31, RZ, 0x3c, !PT ;  /* 0x0000001f131f7212 */ /* 0x000fe400078e3cff */
[----:B------:R-:W-:Y:S02]  /*04d0*/  SEL R11, RZ, 0xffffffff, P1 ;  /* 0xffffffffff0b7807 */ /* 0x000fe40000800000 */
[----:B------:R-:W-:Y:S02]  /*04e0*/  ISETP.GT.AND.EX P2, PT, R17, -0x1, PT, P3 ;  /* 0xffffffff1100780c */ /* 0x000fe40003f44330 */
[----:B------:R-:W-:Y:S02]  /*04f0*/  SEL R19, RZ, 0xffffffff, P0 ;  /* 0xffffffffff137807 */ /* 0x000fe40000000000 */
[----:B------:R-:W-:-:S02]  /*0500*/  SEL R27, R0, 0x80000000, !P0 ;  /* 0x80000000001b7807 */ /* 0x000fc40004000000 */
[----:B------:R-:W-:Y:S02]  /*0510*/  SEL R25, R0, 0x80000000, !P1 ;  /* 0x8000000000197807 */ /* 0x000fe40004800000 */
[----:B------:R-:W-:Y:S02]  /*0520*/  ISETP.GT.U32.AND P0, PT, R14, -0x1, PT ;  /* 0xffffffff0e00780c */ /* 0x000fe40003f04070 */
[----:B------:R-:W-:Y:S02]  /*0530*/  ISETP.GT.U32.AND P1, PT, R12, -0x1, PT ;  /* 0xffffffff0c00780c */ /* 0x000fe40003f24070 */
[----:B------:R-:W-:Y:S02]  /*0540*/  LOP3.LUT R39, R39, R23, RZ, 0x3c, !PT ;  /* 0x0000001727277212 */ /* 0x000fe400078e3cff */
        /* <DEDUP_REMOVED lines=15> */
[----:B------:R-:W-:Y:S02]  /*0640*/  LOP3.LUT R20, R17, R14, RZ, 0x3c, !PT ;  /* 0x0000000e11147212 */ /* 0x000fe400078e3cff */
[----:B------:R-:W-:Y:S02]  /*0650*/  LOP3.LUT R18, R11, R12, RZ, 0x3c, !PT ;  /* 0x0000000c0b127212 */ /* 0x000fe400078e3cff */
        /* <DEDUP_REMOVED lines=11> */
[----:B------:R-:W-:Y:S02]  /*0710*/  SEL R13, R0, 0x80000000, !P0 ;  /* 0x80000000000d7807 */ /* 0x000fe40004000000 */
[----:B------:R-:W-:Y:S02]  /*0720*/  ISETP.GT.AND.EX P1, PT, R3, -0x1, PT, P2 ;  /* 0xffffffff0300780c */ /* 0x000fe40003f24320 */
[----:B------:R-:W-:Y:S02]  /*0730*/  LOP3.LUT R16, R11, R8, RZ, 0x3c, !PT ;  /* 0x000000080b107212 */ /* 0x000fe400078e3cff */
[----:B------:R-:W-:-:S02]  /*0740*/  LOP3.LUT R13, R13, R5, RZ, 0x3c, !PT ;  /* 0x000000050d0d7212 */ /* 0x000fc400078e3cff */
[----:B------:R-:W-:Y:S02]  /*0750*/  LOP3.LUT R14, R9, R6, RZ, 0x3c, !PT ;  /* 0x00000006090e7212 */ /* 0x000fe400078e3cff */
[----:B------:R-:W-:Y:S02]  /*0760*/  LOP3.LUT R15, R15, R7, RZ, 0x3c, !PT ;  /* 0x000000070f0f7212 */ /* 0x000fe400078e3cff */
[----:B------:R-:W-:Y:S02]  /*0770*/  SEL R11, RZ, 0xffffffff, P0 ;  /* 0xffffffffff0b7807 */ /* 0x000fe40000000000 */
[----:B------:R-:W-:Y:S02]  /*0780*/  LEA R5, R10, UR4, 0x2 ;  /* 0x000000040a057c11 */ /* 0x000fe4000f8e10ff */
[----:B------:R-:W-:Y:S01]  /*0790*/  SEL R9, R0, 0x80000000, !P1 ;  /* 0x8000000000097807 */ /* 0x000fe20004800000 */
[----:B------:R-:W-:Y:S01]  /*07a0*/  IMAD.MOV.U32 R0, RZ, RZ, RZ ;  /* 0x000000ffff007224 */ /* 0x000fe200078e00ff */
[----:B------:R-:W-:-:S02]  /*07b0*/  SEL R7, RZ, 0xffffffff, P1 ;  /* 0xffffffffff077807 */ /* 0x000fc40000800000 */
[----:B------:R-:W-:Y:S01]  /*07c0*/  LOP3.LUT R12, R11, R4, RZ, 0x3c, !PT ;  /* 0x000000040b0c7212 */ /* 0x000fe200078e3cff */
[----:B------:R-:W-:Y:S01]  /*07d0*/  IMAD R4, R10, 0x20, R5 ;  /* 0x000000200a047824 */ /* 0x000fe200078e0205 */
[----:B------:R-:W-:Y:S02]  /*07e0*/  LOP3.LUT R29, R29, R43, RZ, 0x3c, !PT ;  /* 0x0000002b1d1d7212 */ /* 0x000fe400078e3cff */
[----:B------:R-:W-:Y:S02]  /*07f0*/  LOP3.LUT R27, R27, R45, RZ, 0x3c, !PT ;  /* 0x0000002d1b1b7212 */ /* 0x000fe400078e3cff */
[----:B------:R-:W-:Y:S02]  /*0800*/  LOP3.LUT R25, R25, R47, RZ, 0x3c, !PT ;  /* 0x0000002f19197212 */ /* 0x000fe400078e3cff */
[----:B------:R-:W-:Y:S02]  /*0810*/  LOP3.LUT R2, R7, R2, RZ, 0x3c, !PT ;  /* 0x0000000207027212 */ /* 0x000fe400078e3cff */
[----:B------:R-:W-:-:S07]  /*0820*/  LOP3.LUT R3, R9, R3, RZ, 0x3c, !PT ;  /* 0x0000000309037212 */ /* 0x000fce00078e3cff */
.L_x_1:
[C---:B0-----:R-:W-:Y:S01]  /*0830*/  ISETP.NE.U32.AND P0, PT, R40.reuse, -0x1, PT ;  /* 0xffffffff2800780c */ /* 0x041fe20003f05070 */
[----:B------:R-:W-:Y:S01]  /*0840*/  STS [R5], RZ ;  /* 0x000000ff05007388 */ /* 0x000fe20000000800 */
[----:B------:R-:W0:Y:S01]  /*0850*/  S2UR UR5, SR_CgaCtaId ;  /* 0x00000000000579c3 */ /* 0x000e220000008800 */
[----:B------:R-:W-:Y:S01]  /*0860*/  ISETP.NE.AND P1, PT, R87, 0x1f, PT ;  /* 0x0000001f5700780c */ /* 0x000fe20003f25270 */
[----:B------:R-:W-:Y:S01]  /*0870*/  UMOV UR4, 0x400 ;  /* 0x0000040000047882 */ /* 0x000fe20000000000 */
[C---:B------:R-:W-:Y:S01]  /*0880*/  ISETP.NE.AND.EX P0, PT, R41.reuse, 0x7fffffff, PT, P0 ;  /* 0x7fffffff2900780c */ /* 0x040fe20003f05300 */
[----:B------:R-:W-:Y:S03]  /*0890*/  STS [R5+0x400], RZ ;  /* 0x000400ff05007388 */ /* 0x000fe60000000800 */
[----:B-1----:R-:W-:Y:S01]  /*08a0*/  SEL R7, R40, RZ, P0 ;  /* 0x000000ff28077207 */ /* 0x002fe20000000000 */
[----:B------:R-:W-:Y:S01]  /*08b0*/  STS [R5+0x800], RZ ;  /* 0x000800ff05007388 */ /* 0x000fe20000000800 */
[----:B------:R-:W-:-:S02]  /*08c0*/  SEL R6, R41, 0x80000000, P0 ;  /* 0x8000000029067807 */ /* 0x000fc40000000000 */
[----:B------:R-:W-:Y:S01]  /*08d0*/  ISETP.NE.U32.AND P0, PT, R38, -0x1, PT ;  /* 0xffffffff2600780c */ /* 0x000fe20003f05070 */
[----:B------:R-:W-:Y:S01]  /*08e0*/  STS [R5+0xc00], RZ ;  /* 0x000c00ff05007388 */ /* 0x000fe20000000800 */
[----:B------:R-:W-:Y:S02]  /*08f0*/  SHF.R.U64 R6, R7, R0, R6 ;  /* 0x0000000007067219 */ /* 0x000fe40000001206 */
[----:B------:R-:W-:Y:S01]  /*0900*/  ISETP.NE.AND.EX P0, PT, R39, 0x7fffffff, PT, P0 ;  /* 0x7fffffff2700780c */ /* 0x000fe20003f05300 */
[----:B------:R-:W-:Y:S01]  /*0910*/  STS [R5+0x1000], RZ ;  /* 0x001000ff05007388 */ /* 0x000fe20000000800 */
[----:B------:R-:W-:-:S03]  /*0920*/  LOP3.LUT R6, R6, 0xf, RZ, 0xc0, !PT ;  /* 0x0000000f06067812 */ /* 0x000fc600078ec0ff */
[----:B------:R-:W-:Y:S01]  /*0930*/  STS [R5+0x1400], RZ ;  /* 0x001400ff05007388 */ /* 0x000fe20000000800 */
[----:B------:R-:W-:Y:S01]  /*0940*/  SHF.R.U32.HI R8, RZ, 0x2, R6 ;  /* 0x00000002ff087819 */ /* 0x000fe20000011606 */
[----:B------:R-:W-:Y:S02]  /*0950*/  IMAD.SHL.U32 R7, R6, 0x400, RZ ;  /* 0x0000040006077824 */ /* 0x000fe400078e00ff */
[----:B------:R-:W-:Y:S01]  /*0960*/  STS [R5+0x1800], RZ ;  /* 0x001800ff05007388 */ /* 0x000fe20000000800 */
[----:B------:R-:W-:Y:S01]  /*0970*/  LOP3.LUT R8, R8, 0x3ffffffe, RZ, 0xc0, !PT ;  /* 0x3ffffffe08087812 */ /* 0x000fe200078ec0ff */
[----:B0-----:R-:W-:Y:S01]  /*0980*/  ULEA UR4, UR5, UR4, 0x18 ;  /* 0x0000000405047291 */ /* 0x001fe2000f8ec0ff */
[----:B------:R-:W-:Y:S01]  /*0990*/  LOP3.LUT R6, R7, 0x1c00, RZ, 0xc0, !PT ;  /* 0x00001c0007067812 */ /* 0x000fe200078ec0ff */
[----:B------:R-:W-:Y:S01]  /*09a0*/  STS [R5+0x1c00], RZ ;  /* 0x001c00ff05007388 */ /* 0x000fe20000000800 */
[----:B------:R-:W-:Y:S02]  /*09b0*/  SEL R7, R38, RZ, P0 ;  /* 0x000000ff26077207 */ /* 0x000fe40000000000 */
[----:B------:R-:W-:Y:S01]  /*09c0*/  IADD3 R49, PT, PT, R8, R5, R6 ;  /* 0x0000000508317210 */ /* 0x000fe20007ffe006 */
[----:B------:R-:W-:Y:S01]  /*09d0*/  STS [R5+0x2000], RZ ;  /* 0x002000ff05007388 */ /* 0x000fe20000000800 */
[----:B------:R-:W-:-:S02]  /*09e0*/  SEL R6, R39, 0x80000000, P0 ;  /* 0x8000000027067807 */ /* 0x000fc40000000000 */
[----:B------:R-:W-:Y:S01]  /*09f0*/  ISETP.NE.U32.AND P0, PT, R36, -0x1, PT ;  /* 0xffffffff2400780c */ /* 0x000fe20003f05070 */
[----:B------:R-:W0:Y:S01]  /*0a00*/  LDS.U16 R48, [R49] ;  /* 0x0000000031307984 */ /* 0x000e220000000400 */
[----:B------:R-:W-:Y:S02]  /*0a10*/  SHF.R.U64 R6, R7, R0, R6 ;  /* 0x0000000007067219 */ /* 0x000fe40000001206 */
[C---:B------:R-:W-:Y:S01]  /*0a20*/  ISETP.NE.AND.EX P0, PT, R37.reuse, 0x7fffffff, PT, P0 ;  /* 0x7fffffff2500780c */ /* 0x040fe20003f05300 */
[----:B------:R-:W1:Y:S01]  /*0a30*/  S2R R42, SR_TID.X ;  /* 0x00000000002a7919 */ /* 0x000e620000002100 */
[----:B------:R-:W-:Y:S02]  /*0a40*/  LOP3.LUT R6, R6, 0xf, RZ, 0xc0, !PT ;  /* 0x0000000f06067812 */ /* 0x000fe400078ec0ff */
[----:B------:R-:W-:-:S03]  /*0a50*/  SEL R8, R37, 0x80000000, P0 ;  /* 0x8000000025087807 */ /* 0x000fc60000000000 */
[----:B------:R-:W-:Y:S01]  /*0a60*/  IMAD.SHL.U32 R7, R6, 0x400, RZ ;  /* 0x0000040006077824 */ /* 0x000fe200078e00ff */
[----:B------:R-:W-:-:S04]  /*0a70*/  SHF.R.U32.HI R6, RZ, 0x2, R6 ;  /* 0x00000002ff067819 */ /* 0x000fc80000011606 */
[----:B------:R-:W-:Y:S02]  /*0a80*/  LOP3.LUT R50, R7, 0x1c00, RZ, 0xc0, !PT ;  /* 0x00001c0007327812 */ /* 0x000fe400078ec0ff */
[----:B------:R-:W-:-:S04]  /*0a90*/  LOP3.LUT R7, R6, 0x3ffffffe, RZ, 0xc0, !PT ;  /* 0x3ffffffe06077812 */ /* 0x000fc800078ec0ff */
[----:B------:R-:W-:Y:S02]  /*0aa0*/  IADD3 R50, PT, PT, R7, R5, R50 ;  /* 0x0000000507327210 */ /* 0x000fe40007ffe032 */
[----:B------:R-:W-:Y:S02]  /*0ab0*/  SEL R7, R36, RZ, P0 ;  /* 0x000000ff24077207 */ /* 0x000fe40000000000 */
[----:B------:R-:W-:Y:S02]  /*0ac0*/  ISETP.NE.U32.AND P0, PT, R34, -0x1, PT ;  /* 0xffffffff2200780c */ /* 0x000fe40003f05070 */
[----:B------:R-:W-:Y:S02]  /*0ad0*/  SHF.R.U64 R7, R7, R0, R8 ;  /* 0x0000000007077219 */ /* 0x000fe40000001208 */
[----:B------:R-:W-:Y:S02]  /*0ae0*/  ISETP.NE.AND.EX P0, PT, R35, 0x7fffffff, PT, P0 ;  /* 0x7fffffff2300780c */ /* 0x000fe40003f05300 */
[----:B------:R-:W-:-:S02]  /*0af0*/  LOP3.LUT R7, R7, 0xf, RZ, 0xc0, !PT ;  /* 0x0000000f07077812 */ /* 0x000fc400078ec0ff */
[----:B------:R-:W-:-:S03]  /*0b00*/  SEL R9, R34, RZ, P0 ;  /* 0x000000ff22097207 */ /* 0x000fc60000000000 */
[----:B------:R-:W-:Y:S01]  /*0b10*/  IMAD.SHL.U32 R8, R7, 0x400, RZ ;  /* 0x0000040007087824 */ /* 0x000fe200078e00ff */
[----:B------:R-:W-:Y:S01]  /*0b20*/  SHF.R.U32.HI R7, RZ, 0x2, R7 ;  /* 0x00000002ff077819 */ /* 0x000fe20000011607 */
[----:B0-----:R-:W-:-:S03]  /*0b30*/  VIADD R6, R48, 0x1 ;  /* 0x0000000130067836 */ /* 0x001fc60000000000 */
[----:B------:R-:W-:Y:S02]  /*0b40*/  LOP3.LUT R8, R8, 0x1c00, RZ, 0xc0, !PT ;  /* 0x00001c0008087812 */ /* 0x000fe400078ec0ff */
[----:B------:R-:W-:Y:S01]  /*0b50*/  LOP3.LUT R52, R7, 0x3ffffffe, RZ, 0xc0, !PT ;  /* 0x3ffffffe07347812 */ /* 0x000fe200078ec0ff */
[----:B------:R0:W-:Y:S03]  /*0b60*/  STS.U16 [R49], R6 ;  /* 0x0000000631007388 */ /* 0x0001e60000000400 */
[----:B------:R-:W-:Y:S01]  /*0b70*/  IADD3 R52, PT, PT, R52, R5, R8 ;  /* 0x0000000534347210 */ /* 0x000fe20007ffe008 */
[----:B------:R-:W2:Y:S01]  /*0b80*/  LDS.U16 R51, [R50] ;  /* 0x0000000032337984 */ /* 0x000ea20000000400 */
[----:B0-----:R-:W-:Y:S02]  /*0b90*/  SEL R6, R35, 0x80000000, P0 ;  /* 0x8000000023067807 */ /* 0x001fe40000000000 */
[----:B------:R-:W-:-:S02]  /*0ba0*/  ISETP.NE.U32.AND P0, PT, R32, -0x1, PT ;  /* 0xffffffff2000780c */ /* 0x000fc40003f05070 */
[----:B------:R-:W-:Y:S02]  /*0bb0*/  SHF.R.U64 R6, R9, R0, R6 ;  /* 0x0000000009067219 */ /* 0x000fe40000001206 */
[----:B------:R-:W-:Y:S02]  /*0bc0*/  ISETP.NE.AND.EX P0, PT, R33, 0x7fffffff, PT, P0 ;  /* 0x7fffffff2100780c */ /* 0x000fe40003f05300 */
[----:B------:R-:W-:Y:S02]  /*0bd0*/  LOP3.LUT R6, R6, 0xf, RZ, 0xc0, !PT ;  /* 0x0000000f06067812 */ /* 0x000fe400078ec0ff */
[----:B------:R-:W-:-:S03]  /*0be0*/  SEL R9, R32, RZ, P0 ;  /* 0x000000ff20097207 */ /* 0x000fc60000000000 */
[----:B------:R-:W-:Y:S01]  /*0bf0*/  IMAD.SHL.U32 R8, R6, 0x400, RZ ;  /* 0x0000040006087824 */ /* 0x000fe200078e00ff */
[----:B------:R-:W-:-:S04]  /*0c00*/  SHF.R.U32.HI R6, RZ, 0x2, R6 ;  /* 0x00000002ff067819 */ /* 0x000fc80000011606 */
[----:B------:R-:W-:Y:S02]  /*0c10*/  LOP3.LUT R8, R8, 0x1c00, RZ, 0xc0, !PT ;  /* 0x00001c0008087812 */ /* 0x000fe400078ec0ff */
[----:B------:R-:W-:-:S04]  /*0c20*/  LOP3.LUT R6, R6, 0x3ffffffe, RZ, 0xc0, !PT ;  /* 0x3ffffffe06067812 */ /* 0x000fc800078ec0ff */
[----:B------:R-:W-:Y:S02]  /*0c30*/  IADD3 R54, PT, PT, R6, R5, R8 ;  /* 0x0000000506367210 */ /* 0x000fe40007ffe008 */
[----:B------:R-:W-:Y:S02]  /*0c40*/  SEL R6, R33, 0x80000000, P0 ;  /* 0x8000000021067807 */ /* 0x000fe40000000000 */
[----:B------:R-:W-:Y:S02]  /*0c50*/  ISETP.NE.U32.AND P0, PT, R30, -0x1, PT ;  /* 0xffffffff1e00780c */ /* 0x000fe40003f05070 */
[----:B------:R-:W-:Y:S02]  /*0c60*/  SHF.R.U64 R6, R9, R0, R6 ;  /* 0x0000000009067219 */ /* 0x000fe40000001206 */
[----:B------:R-:W-:Y:S01]  /*0c70*/  ISETP.NE.AND.EX P0, PT, R31, 0x7fffffff, PT, P0 ;  /* 0x7fffffff1f00780c */ /* 0x000fe20003f05300 */
[----:B--2---:R-:W-:Y:S01]  /*0c80*/  VIADD R7, R51, 0x1 ;  /* 0x0000000133077836 */ /* 0x004fe20000000000 */
[----:B------:R-:W-:-:S02]  /*0c90*/  LOP3.LUT R6, R6, 0xf, RZ, 0xc0, !PT ;  /* 0x0000000f06067812 */ /* 0x000fc400078ec0ff */
[----:B------:R-:W-:Y:S02]  /*0ca0*/  SEL R9, R30, RZ, P0 ;  /* 0x000000ff1e097207 */ /* 0x000fe40000000000 */
[----:B------:R-:W-:Y:S01]  /*0cb0*/  STS.U16 [R50], R7 ;  /* 0x0000000732007388 */ /* 0x000fe20000000400 */
[----:B------:R-:W-:Y:S01]  /*0cc0*/  IMAD.SHL.U32 R8, R6, 0x400, RZ ;  /* 0x0000040006087824 */ /* 0x000fe200078e00ff */
[----:B------:R-:W-:Y:S02]  /*0cd0*/  SHF.R.U32.HI R6, RZ, 0x2, R6 ;  /* 0x00000002ff067819 */ /* 0x000fe40000011606 */
[----:B------:R-:W0:Y:S02]  /*0ce0*/  LDS.U16 R53, [R52] ;  /* 0x0000000034357984 */ /* 0x000e240000000400 */
[----:B------:R-:W-:Y:S02]  /*0cf0*/  LOP3.LUT R8, R8, 0x1c00, RZ, 0xc0, !PT ;  /* 0x00001c0008087812 */ /* 0x000fe400078ec0ff */
[----:B------:R-:W-:-:S04]  /*0d00*/  LOP3.LUT R6, R6, 0x3ffffffe, RZ, 0xc0, !PT ;  /* 0x3ffffffe06067812 */ /* 0x000fc800078ec0ff */
[----:B------:R-:W-:Y:S02]  /*0d10*/  IADD3 R56, PT, PT, R6, R5, R8 ;  /* 0x0000000506387210 */ /* 0x000fe40007ffe008 */
[----:B------:R-:W-:Y:S02]  /*0d20*/  SEL R6, R31, 0x80000000, P0 ;  /* 0x800000001f067807 */ /* 0x000fe40000000000 */
[----:B------:R-:W-:Y:S02]  /*0d30*/  ISETP.NE.U32.AND P0, PT, R28, -0x1, PT ;  /* 0xffffffff1c00780c */ /* 0x000fe40003f05070 */
[----:B------:R-:W-:Y:S02]  /*0d40*/  SHF.R.U64 R6, R9, R0, R6 ;  /* 0x0000000009067219 */ /* 0x000fe40000001206 */
[----:B------:R-:W-:Y:S02]  /*0d50*/  ISETP.NE.AND.EX P0, PT, R29, 0x7fffffff, PT, P0 ;  /* 0x7fffffff1d00780c */ /* 0x000fe40003f05300 */
[----:B------:R-:W-:-:S02]  /*0d60*/  LOP3.LUT R6, R6, 0xf, RZ, 0xc0, !PT ;  /* 0x0000000f06067812 */ /* 0x000fc400078ec0ff */
[----:B------:R-:W-:-:S03]  /*0d70*/  SEL R9, R28, RZ, P0 ;  /* 0x000000ff1c097207 */ /* 0x000fc60000000000 */
[----:B------:R-:W-:Y:S01]  /*0d80*/  IMAD.SHL.U32 R8, R6, 0x400, RZ ;  /* 0x0000040006087824 */ /* 0x000fe200078e00ff */
[----:B------:R-:W-:-:S04]  /*0d90*/  SHF.R.U32.HI R6, RZ, 0x2, R6 ;  /* 0x00000002ff067819 */ /* 0x000fc80000011606 */
[----:B------:R-:W-:Y:S02]  /*0da0*/  LOP3.LUT R8, R8, 0x1c00, RZ, 0xc0, !PT ;  /* 0x00001c0008087812 */ /* 0x000fe400078ec0ff */
[----:B------:R-:W-:-:S04]  /*0db0*/  LOP3.LUT R6, R6, 0x3ffffffe, RZ, 0xc0, !PT ;  /* 0x3ffffffe06067812 */ /* 0x000fc800078ec0ff */
[----:B------:R-:W-:Y:S02]  /*0dc0*/  IADD3 R58, PT, PT, R6, R5, R8 ;  /* 0x00000005063a7210 */ /* 0x000fe40007ffe008 */
[----:B------:R-:W-:Y:S02]  /*0dd0*/  SEL R6, R29, 0x80000000, P0 ;  /* 0x800000001d067807 */ /* 0x000fe40000000000 */
[----:B------:R-:W-:Y:S01]  /*0de0*/  ISETP.NE.U32.AND P0, PT, R26, -0x1, PT ;  /* 0xffffffff1a00780c */ /* 0x000fe20003f05070 */
[----:B0-----:R-:W-:Y:S01]  /*0df0*/  VIADD R7, R53, 0x1 ;  /* 0x0000000135077836 */ /* 0x001fe20000000000 */
[----:B------:R-:W-:Y:S02]  /*0e00*/  SHF.R.U64 R6, R9, R0, R6 ;  /* 0x0000000009067219 */ /* 0x000fe40000001206 */
[----:B------:R-:W-:Y:S02]  /*0e10*/  ISETP.NE.AND.EX P0, PT, R27, 0x7fffffff, PT, P0 ;  /* 0x7fffffff1b00780c */ /* 0x000fe40003f05300 */
[----:B------:R-:W-:Y:S01]  /*0e20*/  STS.U16 [R52], R7 ;  /* 0x0000000734007388 */ /* 0x000fe20000000400 */
[----:B------:R-:W-:-:S02]  /*0e30*/  LOP3.LUT R6, R6, 0xf, RZ, 0xc0, !PT ;  /* 0x0000000f06067812 */ /* 0x000fc400078ec0ff */
[----:B------:R-:W-:Y:S01]  /*0e40*/  SEL R9, R26, RZ, P0 ;  /* 0x000000ff1a097207 */ /* 0x000fe20000000000 */
[----:B------:R-:W0:Y:S02]  /*0e50*/  LDS.U16 R55, [R54] ;  /* 0x0000000036377984 */ /* 0x000e240000000400 */
        /* <DEDUP_REMOVED lines=15> */
[----:B------:R-:W-:Y:S01]  /*0f50*/  IADD3 R62, PT, PT, R6, R5, R8 ;  /* 0x00000005063e7210 */ /* 0x000fe20007ffe008 */
[----:B0-----:R-:W-:Y:S01]  /*0f60*/  VIADD R7, R55, 0x1 ;  /* 0x0000000137077836 */ /* 0x001fe20000000000 */
[----:B------:R-:W-:Y:S02]  /*0f70*/  SEL R6, R25, 0x80000000, P0 ;  /* 0x8000000019067807 */ /* 0x000fe40000000000 */
[----:B------:R-:W-:Y:S02]  /*0f80*/  ISETP.NE.U32.AND P0, PT, R22, -0x1, PT ;  /* 0xffffffff1600780c */ /* 0x000fe40003f05070 */
[----:B------:R-:W-:Y:S01]  /*0f90*/  STS.U16 [R54], R7 ;  /* 0x0000000736007388 */ /* 0x000fe20000000400 */
[----:B------:R-:W-:Y:S02]  /*0fa0*/  SHF.R.U64 R6, R9, R0, R6 ;  /* 0x0000000009067219 */ /* 0x000fe40000001206 */
[----:B------:R-:W-:Y:S01]  /*0fb0*/  ISETP.NE.AND.EX P0, PT, R23, 0x7fffffff, PT, P0 ;  /* 0x7fffffff1700780c */ /* 0x000fe20003f05300 */
[----:B------:R-:W0:Y:S01]  /*0fc0*/  LDS.U16 R57, [R56] ;  /* 0x0000000038397984 */ /* 0x000e220000000400 */
        /* <DEDUP_REMOVED lines=11> */
[----:B------:R-:W-:-:S05]  /*1080*/  LOP3.LUT R6, R6, 0xf, RZ, 0xc0, !PT ;  /* 0x0000000f06067812 */ /* 0x000fca00078ec0ff */
[----:B------:R-:W-:Y:S01]  /*1090*/  IMAD.SHL.U32 R8, R6, 0x400, RZ ;  /* 0x0000040006087824 */ /* 0x000fe200078e00ff */
[----:B------:R-:W-:-:S04]  /*10a0*/  SHF.R.U32.HI R6, RZ, 0x2, R6 ;  /* 0x00000002ff067819 */ /* 0x000fc80000011606 */
[----:B------:R-:W-:Y:S02]  /*10b0*/  LOP3.LUT R8, R8, 0x1c00, RZ, 0xc0, !PT ;  /* 0x00001c0008087812 */ /* 0x000fe400078ec0ff */
[----:B------:R-:W-:Y:S01]  /*10c0*/  LOP3.LUT R67, R6, 0x3ffffffe, RZ, 0xc0, !PT ;  /* 0x3ffffffe06437812 */ /* 0x000fe200078ec0ff */
[----:B0-----:R-:W-:-:S03]  /*10d0*/  VIADD R7, R57, 0x1 ;  /* 0x0000000139077836 */ /* 0x001fc60000000000 */
[----:B------:R-:W-:Y:S02]  /*10e0*/  IADD3 R67, PT, PT, R67, R5, R8 ;  /* 0x0000000543437210 */ /* 0x000fe40007ffe008 */
[----:B------:R-:W-:Y:S01]  /*10f0*/  STS.U16 [R56], R7 ;  /* 0x0000000738007388 */ /* 0x000fe20000000400 */
[----:B------:R-:W-:-:S03]  /*1100*/  SEL R8, R21, 0x80000000, P0 ;  /* 0x8000000015087807 */ /* 0x000fc60000000000 */
[----:B------:R-:W0:Y:S02]  /*1110*/  LDS.U16 R59, [R58] ;  /* 0x000000003a3b7984 */ /* 0x000e240000000400 */
[----:B0-----:R-:W-:-:S05]  /*1120*/  VIADD R7, R59, 0x1 ;  /* 0x000000013b077836 */ /* 0x001fca0000000000 */
[----:B------:R-:W-:Y:S04]  /*1130*/  STS.U16 [R58], R7 ;  /* 0x000000073a007388 */ /* 0x000fe80000000400 */
[----:B------:R-:W0:Y:S02]  /*1140*/  LDS.U16 R61, [R60] ;  /* 0x000000003c3d7984 */ /* 0x000e240000000400 */
[----:B0-----:R-:W-:-:S05]  /*1150*/  VIADD R7, R61, 0x1 ;  /* 0x000000013d077836 */ /* 0x001fca0000000000 */
[----:B------:R-:W-:Y:S04]  /*1160*/  STS.U16 [R60], R7 ;  /* 0x000000073c007388 */ /* 0x000fe80000000400 */
[----:B------:R-:W0:Y:S02]  /*1170*/  LDS.U16 R63, [R62] ;  /* 0x000000003e3f7984 */ /* 0x000e240000000400 */
[----:B0-----:R-:W-:-:S05]  /*1180*/  VIADD R7, R63, 0x1 ;  /* 0x000000013f077836 */ /* 0x001fca0000000000 */
[----:B------:R0:W-:Y:S04]  /*1190*/  STS.U16 [R62], R7 ;  /* 0x000000073e007388 */ /* 0x0001e80000000400 */
[----:B------:R-:W2:Y:S01]  /*11a0*/  LDS.U16 R64, [R65] ;  /* 0x0000000041407984 */ /* 0x000ea20000000400 */
[----:B0-----:R-:W-:Y:S02]  /*11b0*/  SEL R7, R20, RZ, P0 ;  /* 0x000000ff14077207 */ /* 0x001fe40000000000 */
[----:B------:R-:W-:Y:S02]  /*11c0*/  ISETP.NE.U32.AND P0, PT, R18, -0x1, PT ;  /* 0xffffffff1200780c */ /* 0x000fe40003f05070 */
[----:B------:R-:W-:Y:S02]  /*11d0*/  SHF.R.U64 R7, R7, R0, R8 ;  /* 0x0000000007077219 */ /* 0x000fe40000001208 */
[----:B------:R-:W-:-:S02]  /*11e0*/  ISETP.NE.AND.EX P0, PT, R19, 0x7fffffff, PT, P0 ;  /* 0x7fffffff1300780c */ /* 0x000fc40003f05300 */
[----:B------:R-:W-:-:S05]  /*11f0*/  LOP3.LUT R7, R7, 0xf, RZ, 0xc0, !PT ;  /* 0x0000000f07077812 */ /* 0x000fca00078ec0ff */
[----:B------:R-:W-:Y:S01]  /*1200*/  IMAD.SHL.U32 R8, R7, 0x400, RZ ;  /* 0x0000040007087824 */ /* 0x000fe200078e00ff */
[----:B------:R-:W-:-:S04]  /*1210*/  SHF.R.U32.HI R7, RZ, 0x2, R7 ;  /* 0x00000002ff077819 */ /* 0x000fc80000011607 */
[----:B------:R-:W-:Y:S02]  /*1220*/  LOP3.LUT R8, R8, 0x1c00, RZ, 0xc0, !PT ;  /* 0x00001c0008087812 */ /* 0x000fe400078ec0ff */
[----:B------:R-:W-:-:S04]  /*1230*/  LOP3.LUT R7, R7, 0x3ffffffe, RZ, 0xc0, !PT ;  /* 0x3ffffffe07077812 */ /* 0x000fc800078ec0ff */
[----:B------:R-:W-:Y:S02]  /*1240*/  IADD3 R69, PT, PT, R7, R5, R8 ;  /* 0x0000000507457210 */ /* 0x000fe40007ffe008 */
[----:B------:R-:W-:Y:S02]  /*1250*/  SEL R7, R18, RZ, P0 ;  /* 0x000000ff12077207 */ /* 0x000fe40000000000 */
[----:B------:R-:W-:Y:S02]  /*1260*/  SEL R8, R19, 0x80000000, P0 ;  /* 0x8000000013087807 */ /* 0x000fe40000000000 */
[----:B------:R-:W-:Y:S02]  /*1270*/  ISETP.NE.U32.AND P0, PT, R16, -0x1, PT ;  /* 0xffffffff1000780c */ /* 0x000fe40003f05070 */
[----:B------:R-:W-:Y:S01]  /*1280*/  SHF.R.U64 R7, R7, R0, R8 ;  /* 0x0000000007077219 */ /* 0x000fe20000001208 */
[----:B--2---:R-:W-:Y:S01]  /*1290*/  VIADD R6, R64, 0x1 ;  /* 0x0000000140067836 */ /* 0x004fe20000000000 */
[----:B------:R-:W-:-:S02]  /*12a0*/  ISETP.NE.AND.EX P0, PT, R17, 0x7fffffff, PT, P0 ;  /* 0x7fffffff1100780c */ /* 0x000fc40003f05300 */
[----:B------:R-:W-:Y:S02]  /*12b0*/  LOP3.LUT R7, R7, 0xf, RZ, 0xc0, !PT ;  /* 0x0000000f07077812 */ /* 0x000fe400078ec0ff */
[----:B------:R-:W-:Y:S03]  /*12c0*/  STS.U16 [R65], R6 ;  /* 0x0000000641007388 */ /* 0x000fe60000000400 */
[----:B------:R-:W-:Y:S01]  /*12d0*/  IMAD.SHL.U32 R8, R7, 0x400, RZ ;  /* 0x0000040007087824 */ /* 0x000fe200078e00ff */
[----:B------:R-:W0:Y:S01]  /*12e0*/  LDS.U16 R66, [R67] ;  /* 0x0000000043427984 */ /* 0x000e220000000400 */
[----:B------:R-:W-:-:S03]  /*12f0*/  SHF.R.U32.HI R7, RZ, 0x2, R7 ;  /* 0x00000002ff077819 */ /* 0x000fc60000011607 */
[----:B------:R-:W-:Y:S02]  /*1300*/  LOP3.LUT R8, R8, 0x1c00, RZ, 0xc0, !PT ;  /* 0x00001c0008087812 */ /* 0x000fe400078ec0ff */
[----:B------:R-:W-:-:S04]  /*1310*/  LOP3.LUT R7, R7, 0x3ffffffe, RZ, 0xc0, !PT ;  /* 0x3ffffffe07077812 */ /* 0x000fc800078ec0ff */
[----:B------:R-:W-:Y:S02]  /*1320*/  IADD3 R71, PT, PT, R7, R5, R8 ;  /* 0x0000000507477210 */ /* 0x000fe40007ffe008 */
[----:B------:R-:W-:Y:S02]  /*1330*/  SEL R7, R16, RZ, P0 ;  /* 0x000000ff10077207 */ /* 0x000fe40000000000 */
[----:B------:R-:W-:Y:S02]  /*1340*/  SEL R8, R17, 0x80000000, P0 ;  /* 0x8000000011087807 */ /* 0x000fe40000000000 */
        /* <DEDUP_REMOVED lines=8> */
[----:B------:R-:W-:Y:S01]  /*13d0*/  IADD3 R72, PT, PT, R7, R5, R8 ;  /* 0x0000000507487210 */ /* 0x000fe20007ffe008 */
[----:B0-----:R-:W-:Y:S01]  /*13e0*/  VIADD R6, R66, 0x1 ;  /* 0x0000000142067836 */ /* 0x001fe20000000000 */
[----:B------:R-:W-:Y:S02]  /*13f0*/  SEL R7, R14, RZ, P0 ;  /* 0x000000ff0e077207 */ /* 0x000fe40000000000 */
[----:B------:R-:W-:Y:S02]  /*1400*/  SEL R8, R15, 0x80000000, P0 ;  /* 0x800000000f087807 */ /* 0x000fe40000000000 */
[----:B------:R-:W-:Y:S01]  /*1410*/  STS.U16 [R67], R6 ;  /* 0x0000000643007388 */ /* 0x000fe20000000400 */
[----:B------:R-:W-:Y:S02]  /*1420*/  ISETP.NE.U32.AND P0, PT, R12, -0x1, PT ;  /* 0xffffffff0c00780c */ /* 0x000fe40003f05070 */
[----:B------:R-:W-:Y:S01]  /*1430*/  SHF.R.U64 R7, R7, R0, R8 ;  /* 0x0000000007077219 */ /* 0x000fe20000001208 */
[----:B------:R-:W0:Y:S01]  /*1440*/  LDS.U16 R68, [R69] ;  /* 0x0000000045447984 */ /* 0x000e220000000400 */
[----:B------:R-:W-:-:S02]  /*1450*/  ISETP.NE.AND.EX P0, PT, R13, 0x7fffffff, PT, P0 ;  /* 0x7fffffff0d00780c */ /* 0x000fc40003f05300 */
[----:B------:R-:W-:Y:S02]  /*1460*/  LOP3.LUT R7, R7, 0xf, RZ, 0xc0, !PT ;  /* 0x0000000f07077812 */ /* 0x000fe400078ec0ff */
[----:B------:R-:W-:-:S03]  /*1470*/  SEL R9, R12, RZ, P0 ;  /* 0x000000ff0c097207 */ /* 0x000fc60000000000 */
[----:B------:R-:W-:Y:S01]  /*1480*/  IMAD.SHL.U32 R8, R7, 0x400, RZ ;  /* 0x0000040007087824 */ /* 0x000fe200078e00ff */
[----:B------:R-:W-:-:S04]  /*1490*/  SHF.R.U32.HI R7, RZ, 0x2, R7 ;  /* 0x00000002ff077819 */ /* 0x000fc80000011607 */
[----:B------:R-:W-:Y:S02]  /*14a0*/  LOP3.LUT R8, R8, 0x1c00, RZ, 0xc0, !PT ;  /* 0x00001c0008087812 */ /* 0x000fe400078ec0ff */
[----:B------:R-:W-:-:S04]  /*14b0*/  LOP3.LUT R73, R7, 0x3ffffffe, RZ, 0xc0, !PT ;  /* 0x3ffffffe07497812 */ /* 0x000fc800078ec0ff */
[----:B------:R-:W-:Y:S01]  /*14c0*/  IADD3 R73, PT, PT, R73, R5, R8 ;  /* 0x0000000549497210 */ /* 0x000fe20007ffe008 */
[----:B0-----:R-:W-:-:S05]  /*14d0*/  VIADD R6, R68, 0x1 ;  /* 0x0000000144067836 */ /* 0x001fca0000000000 */
[----:B------:R-:W-:Y:S04]  /*14e0*/  STS.U16 [R69], R6 ;  /* 0x0000000645007388 */ /* 0x000fe80000000400 */
[----:B------:R-:W0:Y:S02]  /*14f0*/  LDS.U16 R70, [R71] ;  /* 0x0000000047467984 */ /* 0x000e240000000400 */
[----:B0-----:R-:W-:-:S05]  /*1500*/  VIADD R6, R70, 0x1 ;  /* 0x0000000146067836 */ /* 0x001fca0000000000 */
[----:B------:R0:W-:Y:S04]  /*1510*/  STS.U16 [R71], R6 ;  /* 0x0000000647007388 */ /* 0x0001e80000000400 */
[----:B------:R-:W2:Y:S01]  /*1520*/  LDS.U16 R47, [R72] ;  /* 0x00000000482f7984 */ /* 0x000ea20000000400 */
[----:B0-----:R-:W-:Y:S02]  /*1530*/  SEL R6, R13, 0x80000000, P0 ;  /* 0x800000000d067807 */ /* 0x001fe40000000000 */
        /* <DEDUP_REMOVED lines=9> */
[----:B------:R-:W-:Y:S01]  /*15d0*/  SEL R8, R3, 0x80000000, P0 ;  /* 0x8000000003087807 */ /* 0x000fe20000000000 */
[----:B--2---:R-:W-:-:S05]  /*15e0*/  VIADD R7, R47, 0x1 ;  /* 0x000000012f077836 */ /* 0x004fca0000000000 */
[----:B------:R0:W-:Y:S04]  /*15f0*/  STS.U16 [R72], R7 ;  /* 0x0000000748007388 */ /* 0x0001e80000000400 */
[----:B------:R-:W2:Y:S01]  /*1600*/  LDS.U16 R46, [R73] ;  /* 0x00000000492e7984 */ /* 0x000ea20000000400 */
[----:B0-----:R-:W-:-:S04]  /*1610*/  SEL R7, R2, RZ, P0 ;  /* 0x000000ff02077207 */ /* 0x001fc80000000000 */
[----:B------:R-:W-:-:S04]  /*1620*/  SHF.R.U64 R7, R7, R0, R8 ;  /* 0x0000000007077219 */ /* 0x000fc80000001208 */
[----:B------:R-:W-:-:S05]  /*1630*/  LOP3.LUT R7, R7, 0xf, RZ, 0xc0, !PT ;  /* 0x0000000f07077812 */ /* 0x000fca00078ec0ff */
[----:B------:R-:W-:Y:S01]  /*1640*/  IMAD.SHL.U32 R8, R7, 0x400, RZ ;  /* 0x0000040007087824 */ /* 0x000fe200078e00ff */
[----:B------:R-:W-:-:S04]  /*1650*/  SHF.R.U32.HI R7, RZ, 0x2, R7 ;  /* 0x00000002ff077819 */ /* 0x000fc80000011607 */
[----:B------:R-:W-:Y:S02]  /*1660*/  LOP3.LUT R8, R8, 0x1c00, RZ, 0xc0, !PT ;  /* 0x00001c0008087812 */ /* 0x000fe400078ec0ff */
[----:B------:R-:W-:-:S04]  /*1670*/  LOP3.LUT R75, R7, 0x3ffffffe, RZ, 0xc0, !PT ;  /* 0x3ffffffe074b7812 */ /* 0x000fc800078ec0ff */
[----:B------:R-:W-:Y:S01]  /*1680*/  IADD3 R75, PT, PT, R75, R5, R8 ;  /* 0x000000054b4b7210 */ /* 0x000fe20007ffe008 */
[----:B--2---:R-:W-:-:S05]  /*1690*/  VIADD R6, R46, 0x1 ;  /* 0x000000012e067836 */ /* 0x004fca0000000000 */
[----:B------:R-:W-:Y:S04]  /*16a0*/  STS.U16 [R73], R6 ;  /* 0x0000000649007388 */ /* 0x000fe80000000400 */
[----:B------:R-:W0:Y:S02]  /*16b0*/  LDS.U16 R45, [R74] ;  /* 0x000000004a2d7984 */ /* 0x000e240000000400 */
[----:B0-----:R-:W-:-:S05]  /*16c0*/  VIADD R7, R45, 0x1 ;  /* 0x000000012d077836 */ /* 0x001fca0000000000 */
[----:B------:R-:W-:Y:S04]  /*16d0*/  STS.U16 [R74], R7 ;  /* 0x000000074a007388 */ /* 0x000fe80000000400 */
[----:B------:R-:W0:Y:S02]  /*16e0*/  LDS.U16 R44, [R75] ;  /* 0x000000004b2c7984 */ /* 0x000e240000000400 */
[----:B0-----:R-:W-:-:S05]  /*16f0*/  VIADD R6, R44, 0x1 ;  /* 0x000000012c067836 */ /* 0x001fca0000000000 */
[----:B------:R-:W-:Y:S01]  /*1700*/  STS.U16 [R75], R6 ;  /* 0x000000064b007388 */ /* 0x000fe20000000400 */
[----:B------:R-:W-:Y:S06]  /*1710*/  BAR.SYNC.DEFER_BLOCKING 0x0 ;  /* 0x0000000000007b1d */ /* 0x000fec0000010000 */
[----:B------:R-:W-:Y:S04]  /*1720*/  LDS R76, [R4] ;  /* 0x00000000044c7984 */ /* 0x000fe80000000800 */
[----:B------:R-:W0:Y:S04]  /*1730*/  LDS R77, [R4+0x4] ;  /* 0x00000400044d7984 */ /* 0x000e280000000800 */
[----:B------:R-:W2:Y:S04]  /*1740*/  LDS R78, [R4+0x8] ;  /* 0x00000800044e7984 */ /* 0x000ea80000000800 */
[----:B------:R-:W3:Y:S04]  /*1750*/  LDS R79, [R4+0xc] ;  /* 0x00000c00044f7984 */ /* 0x000ee80000000800 */
[----:B------:R-:W4:Y:S04]  /*1760*/  LDS R80, [R4+0x10] ;  /* 0x0000100004507984 */ /* 0x000f280000000800 */
[----:B------:R-:W5:Y:S04]  /*1770*/  LDS R81, [R4+0x14] ;  /* 0x0000140004517984 */ /* 0x000f680000000800 */
[----:B------:R-:W1:Y:S04]  /*1780*/  LDS R82, [R4+0x18] ;  /* 0x0000180004527984 */ /* 0x000e680000000800 */
[----:B------:R-:W1:Y:S04]  /*1790*/  LDS R83, [R4+0x1c] ;  /* 0x00001c0004537984 */ /* 0x000e680000000800 */
[----:B------:R-:W1:Y:S01]  /*17a0*/  LDS R84, [R4+0x20] ;  /* 0x0000200004547984 */ /* 0x000e620000000800 */
[----:B0-----:R-:W-:-:S04]  /*17b0*/  IMAD.IADD R77, R76, 0x1, R77 ;  /* 0x000000014c4d7824 */ /* 0x001fc800078e024d */
[----:B--2---:R-:W-:-:S04]  /*17c0*/  IMAD.IADD R78, R78, 0x1, R77 ;  /* 0x000000014e4e7824 */ /* 0x004fc800078e024d */
[----:B---3--:R-:W-:-:S04]  /*17d0*/  IMAD.IADD R79, R79, 0x1, R78 ;  /* 0x000000014f4f7824 */ /* 0x008fc800078e024e */
[----:B----4-:R-:W-:-:S04]  /*17e0*/  IMAD.IADD R80, R80, 0x1, R79 ;  /* 0x0000000150507824 */ /* 0x010fc800078e024f */
[----:B-----5:R-:W-:-:S04]  /*17f0*/  IMAD.IADD R81, R81, 0x1, R80 ;  /* 0x0000000151517824 */ /* 0x020fc800078e0250 */
[----:B-1----:R-:W-:-:S04]  /*1800*/  IMAD.IADD R82, R82, 0x1, R81 ;  /* 0x0000000152527824 */ /* 0x002fc800078e0251 */
[----:B------:R-:W-:-:S04]  /*1810*/  IMAD.IADD R83, R83, 0x1, R82 ;  /* 0x0000000153537824 */ /* 0x000fc800078e0252 */
[----:B------:R-:W-:-:S05]  /*1820*/  IMAD.IADD R84, R84, 0x1, R83 ;  /* 0x0000000154547824 */ /* 0x000fca00078e0253 */
[----:B------:R-:W0:Y:S02]  /*1830*/  SHFL.UP P0, R5, R84, 0x1, RZ ;  /* 0x0420000054057989 */ /* 0x000e2400000000ff */
[----:B0-----:R-:W-:-:S05]  /*1840*/  @P0 IMAD.IADD R5, R84, 0x1, R5 ;  /* 0x0000000154050824 */ /* 0x001fca00078e0205 */
[----:B------:R-:W0:Y:S02]  /*1850*/  SHFL.UP P0, R4, R5, 0x2, RZ ;  /* 0x0440000005047989 */ /* 0x000e2400000000ff */
[----:B0-----:R-:W-:Y:S01]  /*1860*/  @P0 IMAD.IADD R4, R5, 0x1, R4 ;  /* 0x0000000105040824 */ /* 0x001fe200078e0204 */
[----:B------:R-:W-:-:S04]  /*1870*/  @!P1 SHF.R.U32.HI R5, RZ, 0x3, R42 ;  /* 0x00000003ff059819 */ /* 0x000fc8000001162a */
[----:B------:R-:W0:Y:S01]  /*1880*/  SHFL.UP P0, R7, R4, 0x4, RZ ;  /* 0x0480000004077989 */ /* 0x000e2200000000ff */
[----:B------:R-:W-:Y:S01]  /*1890*/  @!P1 LOP3.LUT R88, R5, 0x7c, RZ, 0xc0, !PT ;  /* 0x0000007c05589812 */ /* 0x000fe200078ec0ff */
[----:B0-----:R-:W-:-:S05]  /*18a0*/  @P0 IMAD.IADD R7, R4, 0x1, R7 ;  /* 0x0000000104070824 */ /* 0x001fca00078e0207 */
[----:B------:R-:W0:Y:S02]  /*18b0*/  SHFL.UP P0, R86, R7, 0x8, RZ ;  /* 0x0500000007567989 */ /* 0x000e2400000000ff */
[----:B0-----:R-:W-:-:S05]  /*18c0*/  @P0 IMAD.IADD R86, R7, 0x1, R86 ;  /* 0x0000000107560824 */ /* 0x001fca00078e0256 */
[----:B------:R-:W0:Y:S02]  /*18d0*/  SHFL.UP P0, R85, R86, 0x10, RZ ;  /* 0x0600000056557989 */ /* 0x000e2400000000ff */
[----:B0-----:R-:W-:Y:S01]  /*18e0*/  @P0 IMAD.IADD R85, R86, 0x1, R85 ;  /* 0x0000000156550824 */ /* 0x001fe200078e0255 */
[----:B------:R-:W-:-:S03]  /*18f0*/  SHF.R.U32.HI R86, RZ, 0x5, R42 ;  /* 0x00000005ff567819 */ /* 0x000fc6000001162a */
[----:B------:R-:W-:Y:S01]  /*1900*/  IMAD.IADD R84, R85, 0x1, -R84 ;  /* 0x0000000155547824 */ /* 0x000fe200078e0a54 */
[----:B------:R-:W-:Y:S01]  /*1910*/  @!P1 STS [R88+UR4+0x2400], R85 ;  /* 0x0024005558009988 */ /* 0x000fe20008000804 */
[----:B------:R-:W-:Y:S01]  /*1920*/  BAR.SYNC.DEFER_BLOCKING 0x0 ;  /* 0x0000000000007b1d */ /* 0x000fe20000010000 */
[C---:B------:R-:W-:Y:S02]  /*1930*/  ISETP.NE.AND P0, PT, R86.reuse, 0x1, PT ;  /* 0x000000015600780c */ /* 0x040fe40003f05270 */
[C---:B------:R-:W-:Y:S02]  /*1940*/  ISETP.NE.AND P1, PT, R86.reuse, 0x5, PT ;  /* 0x000000055600780c */ /* 0x040fe40003f25270 */
[C---:B------:R-:W-:Y:S02]  /*1950*/  ISETP.NE.AND P4, PT, R86.reuse, 0x6, PT ;  /* 0x000000065600780c */ /* 0x040fe40003f85270 */
[----:B------:R-:W-:Y:S01]  /*1960*/  ISETP.NE.AND P3, PT, R86, 0x7, PT ;  /* 0x000000075600780c */ /* 0x000fe20003f65270 */
[----:B------:R-:W0:Y:S04]  /*1970*/  LDS.128 R4, [UR4+0x2400] ;  /* 0x00240004ff047984 */ /* 0x000e280008000c00 */
[----:B------:R-:W1:Y:S01]  /*1980*/  LDS.128 R8, [UR4+0x2410] ;  /* 0x00241004ff087984 */ /* 0x000e620008000c00 */
[C---:B0-----:R-:W-:Y:S01]  /*1990*/  SEL R43, R4.reuse, R43, !P0 ;  /* 0x0000002b042b7207 */ /* 0x041fe20004000000 */
[----:B------:R-:W-:Y:S01]  /*19a0*/  IMAD.IADD R5, R4, 0x1, R5 ;  /* 0x0000000104057824 */ /* 0x000fe200078e0205 */
[----:B------:R-:W-:-:S03]  /*19b0*/  ISETP.NE.AND P0, PT, R86, 0x2, PT ;  /* 0x000000025600780c */ /* 0x000fc60003f05270 */
[----:B------:R-:W-:Y:S01]  /*19c0*/  IMAD.IADD R6, R6, 0x1, R5 ;  /* 0x0000000106067824 */ /* 0x000fe200078e0205 */
[----:B------:R-:W-:Y:S02]  /*19d0*/  SEL R43, R5, R43, !P0 ;  /* 0x0000002b052b7207 */ /* 0x000fe40004000000 */
[----:B------:R-:W-:Y:S01]  /*19e0*/  ISETP.NE.AND P0, PT, R86, 0x3, PT ;  /* 0x000000035600780c */ /* 0x000fe20003f05270 */
[----:B------:R-:W-:Y:S01]  /*19f0*/  IMAD.IADD R7, R7, 0x1, R6 ;  /* 0x0000000107077824 */ /* 0x000fe200078e0206 */
[----:B------:R-:W-:Y:S02]  /*1a00*/  LEA R5, R42, UR4, 0x2 ;  /* 0x000000042a057c11 */ /* 0x000fe4000f8e10ff */
[----:B------:R-:W-:Y:S01]  /*1a10*/  SEL R43, R6, R43, !P0 ;  /* 0x0000002b062b7207 */ /* 0x000fe20004000000 */
[----:B-1----:R-:W-:Y:S01]  /*1a20*/  IMAD.IADD R8, R7, 0x1, R8 ;  /* 0x0000000107087824 */ /* 0x002fe200078e0208 */
[----:B------:R-:W-:-:S03]  /*1a30*/  ISETP.NE.AND P0, PT, R86, 0x4, PT ;  /* 0x000000045600780c */ /* 0x000fc60003f05270 */
[----:B------:R-:W-:Y:S01]  /*1a40*/  IMAD.IADD R9, R9, 0x1, R8 ;  /* 0x0000000109097824 */ /* 0x000fe200078e0208 */
[----:B------:R-:W-:Y:S02]  /*1a50*/  SEL R43, R7, R43, !P0 ;  /* 0x0000002b072b7207 */ /* 0x000fe40004000000 */
[----:B------:R-:W-:Y:S01]  /*1a60*/  ISETP.NE.AND P0, PT, R87, RZ, PT ;  /* 0x000000ff5700720c */ /* 0x000fe20003f05270 */
[----:B------:R-:W-:Y:S01]  /*1a70*/  IMAD.IADD R10, R10, 0x1, R9 ;  /* 0x000000010a0a7824 */ /* 0x000fe200078e0209 */
[----:B------:R-:W-:Y:S02]  /*1a80*/  SEL R43, R8, R43, !P1 ;  /* 0x0000002b082b7207 */ /* 0x000fe40004800000 */
[C---:B------:R-:W-:Y:S01]  /*1a90*/  ISETP.GT.U32.AND P1, PT, R42.reuse, 0x1f, PT ;  /* 0x0000001f2a00780c */ /* 0x040fe20003f24070 */
[----:B------:R-:W-:Y:S01]  /*1aa0*/  IMAD.IADD R11, R11, 0x1, R10 ;  /* 0x000000010b0b7824 */ /* 0x000fe200078e020a */
[----:B------:R-:W-:Y:S02]  /*1ab0*/  ISETP.GT.U32.OR P2, PT, R42, 0x1f, P0 ;  /* 0x0000001f2a00780c */ /* 0x000fe40000744470 */
[----:B------:R-:W-:-:S02]  /*1ac0*/  SEL R43, R9, R43, !P4 ;  /* 0x0000002b092b7207 */ /* 0x000fc40006000000 */
[----:B------:R-:W-:Y:S02]  /*1ad0*/  SEL R4, R84, RZ, P0 ;  /* 0x000000ff54047207 */ /* 0x000fe40000000000 */
[----:B------:R-:W-:Y:S02]  /*1ae0*/  SEL R43, R10, R43, !P3 ;  /* 0x0000002b0a2b7207 */ /* 0x000fe40005800000 */
[----:B------:R-:W-:-:S03]  /*1af0*/  ISETP.NE.AND P0, PT, R42, RZ, PT ;  /* 0x000000ff2a00720c */ /* 0x000fc60003f05270 */
[----:B------:R-:W-:Y:S02]  /*1b00*/  @P1 IMAD.IADD R84, R43, 0x1, R4 ;  /* 0x000000012b541824 */ /* 0x000fe400078e0204 */
[----:B------:R-:W-:-:S05]  /*1b10*/  @!P2 IMAD.U32 R84, R11, 0x10000, RZ ;  /* 0x000100000b54a824 */ /* 0x000fca00078e00ff */
[----:B------:R-:W-:Y:S01]  /*1b20*/  @!P2 STS [UR4+0x2428], R84 ;  /* 0x00242854ff00a988 */ /* 0x000fe20008000804 */
[----:B------:R-:W-:Y:S06]  /*1b30*/  BAR.SYNC.DEFER_BLOCKING 0x0 ;  /* 0x0000000000007b1d */ /* 0x000fec0000010000 */
[----:B------:R-:W0:Y:S02]  /*1b40*/  LDS R4, [UR4+0x2428] ;  /* 0x00242804ff047984 */ /* 0x000e240008000800 */
[----:B0-----:R-:W-:Y:S01]  /*1b50*/  SEL R7, R4, RZ, P0 ;  /* 0x000000ff04077207 */ /* 0x001fe20000000000 */
[----:B------:R-:W-:Y:S01]  /*1b60*/  IMAD R4, R42, 0x20, R5 ;  /* 0x000000202a047824 */ /* 0x000fe200078e0205 */
[----:B------:R-:W-:-:S03]  /*1b70*/  ISETP.GT.U32.AND P0, PT, R0, 0x3b, PT ;  /* 0x0000003b0000780c */ /* 0x000fc60003f04070 */
[----:B------:R-:W-:-:S04]  /*1b80*/  IMAD.IADD R7, R7, 0x1, R84 ;  /* 0x0000000107077824 */ /* 0x000fc800078e0254 */
[--C-:B------:R-:W-:Y:S01]  /*1b90*/  IMAD.IADD R9, R76, 0x1, R7.reuse ;  /* 0x000000014c097824 */ /* 0x100fe200078e0207 */
[----:B------:R-:W-:Y:S01]  /*1ba0*/  STS [R4], R7 ;  /* 0x0000000704007388 */ /* 0x000fe20000000800 */
[--C-:B------:R-:W-:Y:S02]  /*1bb0*/  IMAD.IADD R77, R77, 0x1, R7.reuse ;  /* 0x000000014d4d7824 */ /* 0x100fe400078e0207 */
[--C-:B------:R-:W-:Y:S01]  /*1bc0*/  IMAD.IADD R11, R78, 0x1, R7.reuse ;  /* 0x000000014e0b7824 */ /* 0x100fe200078e0207 */
[----:B------:R-:W-:Y:S01]  /*1bd0*/  STS [R4+0x4], R9 ;  /* 0x0000040904007388 */ /* 0x000fe20000000800 */
[--C-:B------:R-:W-:Y:S02]  /*1be0*/  IMAD.IADD R79, R79, 0x1, R7.reuse ;  /* 0x000000014f4f7824 */ /* 0x100fe400078e0207 */
[--C-:B------:R-:W-:Y:S01]  /*1bf0*/  IMAD.IADD R85, R80, 0x1, R7.reuse ;  /* 0x0000000150557824 */ /* 0x100fe200078e0207 */
[----:B------:R-:W-:Y:S01]  /*1c00*/  STS [R4+0x8], R77 ;  /* 0x0000084d04007388 */ /* 0x000fe20000000800 */
[----:B------:R-:W-:-:S02]  /*1c10*/  IMAD.IADD R81, R81, 0x1, R7 ;  /* 0x0000000151517824 */ /* 0x000fc400078e0207 */
[--C-:B------:R-:W-:Y:S01]  /*1c20*/  IMAD.IADD R89, R82, 0x1, R7.reuse ;  /* 0x0000000152597824 */ /* 0x100fe200078e0207 */
[----:B------:R-:W-:Y:S01]  /*1c30*/  STS [R4+0xc], R11 ;  /* 0x00000c0b04007388 */ /* 0x000fe20000000800 */
[----:B------:R-:W-:Y:S02]  /*1c40*/  IMAD.IADD R83, R83, 0x1, R7 ;  /* 0x0000000153537824 */ /* 0x000fe400078e0207 */
[----:B------:R-:W-:Y:S01]  /*1c50*/  @!P0 VIADD R0, R0, 0x4 ;  /* 0x0000000400008836 */ /* 0x000fe20000000000 */
[----:B------:R-:W-:Y:S04]  /*1c60*/  STS [R4+0x10], R79 ;  /* 0x0000104f04007388 */ /* 0x000fe80000000800 */
[----:B------:R-:W-:Y:S04]  /*1c70*/  STS [R4+0x14], R85 ;  /* 0x0000145504007388 */ /* 0x000fe80000000800 */
[----:B------:R-:W-:Y:S04]  /*1c80*/  STS [R4+0x18], R81 ;  /* 0x0000185104007388 */ /* 0x000fe80000000800 */
[----:B------:R-:W-:Y:S04]  /*1c90*/  STS [R4+0x1c], R89 ;  /* 0x00001c5904007388 */ /* 0x000fe80000000800 */
[----:B------:R-:W-:Y:S01]  /*1ca0*/  STS [R4+0x20], R83 ;  /* 0x0000205304007388 */ /* 0x000fe20000000800 */
[----:B------:R-:W-:Y:S06]  /*1cb0*/  BAR.SYNC.DEFER_BLOCKING 0x0 ;  /* 0x0000000000007b1d */ /* 0x000fec0000010000 */
[----:B------:R-:W0:Y:S04]  /*1cc0*/  LDS.U16 R49, [R49] ;  /* 0x0000000031317984 */ /* 0x000e280000000400 */
[----:B------:R-:W1:Y:S04]  /*1cd0*/  LDS.U16 R50, [R50] ;  /* 0x0000000032327984 */ /* 0x000e680000000400 */
[----:B------:R-:W2:Y:S04]  /*1ce0*/  LDS.U16 R52, [R52] ;  /* 0x0000000034347984 */ /* 0x000ea80000000400 */
[----:B------:R-:W3:Y:S04]  /*1cf0*/  LDS.U16 R54, [R54] ;  /* 0x0000000036367984 */ /* 0x000ee80000000400 */
[----:B------:R-:W4:Y:S04]  /*1d00*/  LDS.U16 R56, [R56] ;  /* 0x0000000038387984 */ /* 0x000f280000000400 */
[----:B------:R-:W5:Y:S04]  /*1d10*/  LDS.U16 R58, [R58] ;  /* 0x000000003a3a7984 */ /* 0x000f680000000400 */
[----:B------:R-:W5:Y:S04]  /*1d20*/  LDS.U16 R60, [R60] ;  /* 0x000000003c3c7984 */ /* 0x000f680000000400 */
[----:B------:R-:W5:Y:S04]  /*1d30*/  LDS.U16 R62, [R62] ;  /* 0x000000003e3e7984 */ /* 0x000f680000000400 */
[----:B------:R-:W5:Y:S04]  /*1d40*/  LDS.U16 R65, [R65] ;  /* 0x0000000041417984 */ /* 0x000f680000000400 */
[----:B------:R-:W5:Y:S04]  /*1d50*/  LDS.U16 R67, [R67] ;  /* 0x0000000043437984 */ /* 0x000f680000000400 */
[----:B------:R-:W5:Y:S01]  /*1d60*/  LDS.U16 R69, [R69] ;  /* 0x0000000045457984 */ /* 0x000f620000000400 */
[----:B0-----:R-:W-:-:S03]  /*1d70*/  IMAD.IADD R49, R48, 0x1, R49 ;  /* 0x0000000130317824 */ /* 0x001fc600078e0231 */
[----:B------:R-:W0:Y:S01]  /*1d80*/  LDS.U16 R71, [R71] ;  /* 0x0000000047477984 */ /* 0x000e220000000400 */
[----:B-1----:R-:W-:Y:S01]  /*1d90*/  IMAD.IADD R50, R51, 0x1, R50 ;  /* 0x0000000133327824 */ /* 0x002fe200078e0232 */
[----:B------:R-:W-:Y:S02]  /*1da0*/  LEA.HI R49, R49, R49, RZ, 0x1b ;  /* 0x0000003131317211 */ /* 0x000fe400078fd8ff */
[----:B------:R-:W1:Y:S01]  /*1db0*/  LDS.U16 R72, [R72] ;  /* 0x0000000048487984 */ /* 0x000e620000000400 */
[----:B--2---:R-:W-:Y:S01]  /*1dc0*/  IMAD.IADD R52, R53, 0x1, R52 ;  /* 0x0000000135347824 */ /* 0x004fe200078e0234 */
[----:B------:R-:W-:Y:S02]  /*1dd0*/  LEA.HI R50, R50, R50, RZ, 0x1b ;  /* 0x0000003232327211 */ /* 0x000fe400078fd8ff */
[----:B------:R-:W2:Y:S01]  /*1de0*/  LDS.U16 R73, [R73] ;  /* 0x0000000049497984 */ /* 0x000ea20000000400 */
[----:B---3--:R-:W-:Y:S01]  /*1df0*/  IMAD.IADD R54, R55, 0x1, R54 ;  /* 0x0000000137367824 */ /* 0x008fe200078e0236 */
[----:B------:R-:W-:-:S02]  /*1e00*/  LEA.HI R52, R52, R52, RZ, 0x1b ;  /* 0x0000003434347211 */ /* 0x000fc400078fd8ff */
[----:B------:R-:W3:Y:S01]  /*1e10*/  LDS.U16 R74, [R74] ;  /* 0x000000004a4a7984 */ /* 0x000ee20000000400 */
[----:B----4-:R-:W-:Y:S01]  /*1e20*/  IMAD.IADD R56, R57, 0x1, R56 ;  /* 0x0000000139387824 */ /* 0x010fe200078e0238 */
[----:B------:R-:W-:Y:S02]  /*1e30*/  LEA R49, R49, UR4, 0x3 ;  /* 0x0000000431317c11 */ /* 0x000fe4000f8e18ff */
[----:B------:R-:W4:Y:S01]  /*1e40*/  LDS.U16 R75, [R75] ;  /* 0x000000004b4b7984 */ /* 0x000f220000000400 */
[----:B-----5:R-:W-:Y:S01]  /*1e50*/  IMAD.IADD R58, R59, 0x1, R58 ;  /* 0x000000013b3a7824 */ /* 0x020fe200078e023a */
[----:B------:R-:W-:Y:S01]  /*1e60*/  LEA R7, R50, UR4, 0x3 ;  /* 0x0000000432077c11 */ /* 0x000fe2000f8e18ff */
[----:B------:R-:W-:Y:S01]  /*1e70*/  BAR.SYNC.DEFER_BLOCKING 0x0 ;  /* 0x0000000000007b1d */ /* 0x000fe20000010000 */
[----:B------:R-:W-:Y:S01]  /*1e80*/  IMAD.IADD R60, R61, 0x1, R60 ;  /* 0x000000013d3c7824 */ /* 0x000fe200078e023c */
[----:B------:R-:W-:Y:S01]  /*1e90*/  LEA.HI R54, R54, R54, RZ, 0x1b ;  /* 0x0000003636367211 */ /* 0x000fe200078fd8ff */
[----:B------:R-:W-:Y:S01]  /*1ea0*/  IMAD.IADD R63, R63, 0x1, R62 ;  /* 0x000000013f3f7824 */ /* 0x000fe200078e023e */
[----:B------:R-:W-:-:S02]  /*1eb0*/  LEA R9, R52, UR4, 0x3 ;  /* 0x0000000434097c11 */ /* 0x000fc4000f8e18ff */
[----:B------:R-:W-:Y:S01]  /*1ec0*/  LEA.HI R56, R56, R56, RZ, 0x1b ;  /* 0x0000003838387211 */ /* 0x000fe200078fd8ff */
[----:B------:R-:W-:Y:S01]  /*1ed0*/  IMAD.IADD R64, R64, 0x1, R65 ;  /* 0x0000000140407824 */ /* 0x000fe200078e0241 */
[----:B------:R-:W-:Y:S02]  /*1ee0*/  LEA.HI R58, R58, R58, RZ, 0x1b ;  /* 0x0000003a3a3a7211 */ /* 0x000fe400078fd8ff */
[----:B------:R-:W-:Y:S01]  /*1ef0*/  LEA.HI R60, R60, R60, RZ, 0x1b ;  /* 0x0000003c3c3c7211 */ /* 0x000fe200078fd8ff */
[----:B------:R-:W-:Y:S01]  /*1f00*/  IMAD.IADD R66, R66, 0x1, R67 ;  /* 0x0000000142427824 */ /* 0x000fe200078e0243 */
[----:B------:R-:W-:Y:S02]  /*1f10*/  LEA R11, R54, UR4, 0x3 ;  /* 0x00000004360b7c11 */ /* 0x000fe4000f8e18ff */
[----:B------:R-:W-:Y:S01]  /*1f20*/  LEA.HI R63, R63, R63, RZ, 0x1b ;  /* 0x0000003f3f3f7211 */ /* 0x000fe200078fd8ff */
[----:B------:R-:W-:Y:S01]  /*1f30*/  IMAD.IADD R68, R68, 0x1, R69 ;  /* 0x0000000144447824 */ /* 0x000fe200078e0245 */
[----:B------:R-:W-:-:S02]  /*1f40*/  LEA.HI R64, R64, R64, RZ, 0x1b ;  /* 0x0000004040407211 */ /* 0x000fc400078fd8ff */
[----:B------:R-:W-:Y:S01]  /*1f50*/  LEA R63, R63, UR4, 0x3 ;  /* 0x000000043f3f7c11 */ /* 0x000fe2000f8e18ff */
[----:B0-----:R-:W-:Y:S01]  /*1f60*/  IMAD.IADD R70, R70, 0x1, R71 ;  /* 0x0000000146467824 */ /* 0x001fe200078e0247 */
[----:B------:R-:W-:Y:S02]  /*1f70*/  LEA.HI R66, R66, R66, RZ, 0x1b ;  /* 0x0000004242427211 */ /* 0x000fe400078fd8ff */
[----:B------:R-:W-:Y:S01]  /*1f80*/  LEA.HI R68, R68, R68, RZ, 0x1b ;  /* 0x0000004444447211 */ /* 0x000fe200078fd8ff */
[----:B------:R0:W-:Y:S01]  /*1f90*/  STS.64 [R49], R40 ;  /* 0x0000002831007388 */ /* 0x0001e20000000a00 */
[----:B-1----:R-:W-:Y:S01]  /*1fa0*/  IMAD.IADD R47, R47, 0x1, R72 ;  /* 0x000000012f2f7824 */ /* 0x002fe200078e0248 */
[----:B------:R-:W-:Y:S02]  /*1fb0*/  LEA.HI R70, R70, R70, RZ, 0x1b ;  /* 0x0000004646467211 */ /* 0x000fe400078fd8ff */
[----:B------:R1:W-:Y:S01]  /*1fc0*/  STS.64 [R7], R38 ;  /* 0x0000002607007388 */ /* 0x0003e20000000a00 */
[----:B--2---:R-:W-:Y:S01]  /*1fd0*/  IMAD.IADD R46, R46, 0x1, R73 ;  /* 0x000000012e2e7824 */ /* 0x004fe200078e0249 */
[----:B------:R-:W-:-:S02]  /*1fe0*/  LEA.HI R47, R47, R47, RZ, 0x1b ;  /* 0x0000002f2f2f7211 */ /* 0x000fc400078fd8ff */
[----:B------:R2:W-:Y:S01]  /*1ff0*/  STS.64 [R9], R36 ;  /* 0x0000002409007388 */ /* 0x0005e20000000a00 */
[----:B---3--:R-:W-:Y:S01]  /*2000*/  IMAD.IADD R45, R45, 0x1, R74 ;  /* 0x000000012d2d7824 */ /* 0x008fe200078e024a */
[----:B------:R-:W-:Y:S02]  /*2010*/  LEA.HI R46, R46, R46, RZ, 0x1b ;  /* 0x0000002e2e2e7211 */ /* 0x000fe400078fd8ff */
[----:B0-----:R-:W-:Y:S01]  /*2020*/  LEA R41, R56, UR4, 0x3 ;  /* 0x0000000438297c11 */ /* 0x001fe2000f8e18ff */
[----:B----4-:R-:W-:Y:S01]  /*2030*/  IMAD.IADD R44, R44, 0x1, R75 ;  /* 0x000000012c2c7824 */ /* 0x010fe200078e024b */
[----:B------:R0:W-:Y:S01]  /*2040*/  STS.64 [R11], R34 ;  /* 0x000000220b007388 */ /* 0x0001e20000000a00 */
[----:B------:R-:W-:Y:S02]  /*2050*/  LEA.HI R45, R45, R45, RZ, 0x1b ;  /* 0x0000002d2d2d7211 */ /* 0x000fe400078fd8ff */
[----:B-1----:R-:W-:Y:S01]  /*2060*/  LEA R7, R58, UR4, 0x3 ;  /* 0x000000043a077c11 */ /* 0x002fe2000f8e18ff */
[----:B------:R-:W-:Y:S01]  /*2070*/  STS.64 [R41], R32 ;  /* 0x0000002029007388 */ /* 0x000fe20000000a00 */
[----:B------:R-:W-:-:S02]  /*2080*/  LEA.HI R44, R44, R44, RZ, 0x1b ;  /* 0x0000002c2c2c7211 */ /* 0x000fc400078fd8ff */
[----:B--2---:R-:W-:Y:S01]  /*2090*/  LEA R9, R60, UR4, 0x3 ;  /* 0x000000043c097c11 */ /* 0x004fe2000f8e18ff */
[----:B------:R1:W-:Y:S01]  /*20a0*/  STS.64 [R7], R30 ;  /* 0x0000001e07007388 */ /* 0x0003e20000000a00 */
[----:B------:R-:W-:Y:S02]  /*20b0*/  LEA R47, R47, UR4, 0x3 ;  /* 0x000000042f2f7c11 */ /* 0x000fe4000f8e18ff */
[----:B------:R-:W-:Y:S01]  /*20c0*/  LEA R45, R45, UR4, 0x3 ;  /* 0x000000042d2d7c11 */ /* 0x000fe2000f8e18ff */
[----:B------:R2:W-:Y:S01]  /*20d0*/  STS.64 [R9], R28 ;  /* 0x0000001c09007388 */ /* 0x0005e20000000a00 */
[----:B0-----:R-:W-:-:S03]  /*20e0*/  LEA R11, R64, UR4, 0x3 ;  /* 0x00000004400b7c11 */ /* 0x001fc6000f8e18ff */
[----:B------:R0:W-:Y:S01]  /*20f0*/  STS.64 [R63], R26 ;  /* 0x0000001a3f007388 */ /* 0x0001e20000000a00 */
[----:B-1----:R-:W-:-:S03]  /*2100*/  LEA R7, R66, UR4, 0x3 ;  /* 0x0000000442077c11 */ /* 0x002fc6000f8e18ff */
[----:B------:R1:W-:Y:S01]  /*2110*/  STS.64 [R11], R24 ;  /* 0x000000180b007388 */ /* 0x0003e20000000a00 */
[----:B--2---:R-:W-:-:S03]  /*2120*/  LEA R9, R68, UR4, 0x3 ;  /* 0x0000000444097c11 */ /* 0x004fc6000f8e18ff */
[----:B------:R2:W-:Y:S01]  /*2130*/  STS.64 [R7], R22 ;  /* 0x0000001607007388 */ /* 0x0005e20000000a00 */
[----:B0-----:R-:W-:-:S03]  /*2140*/  LEA R27, R70, UR4, 0x3 ;  /* 0x00000004461b7c11 */ /* 0x001fc6000f8e18ff */
[----:B------:R0:W-:Y:S01]  /*2150*/  STS.64 [R9], R20 ;  /* 0x0000001409007388 */ /* 0x0001e20000000a00 */
[----:B-1----:R-:W-:-:S03]  /*2160*/  LEA R11, R46, UR4, 0x3 ;  /* 0x000000042e0b7c11 */ /* 0x002fc6000f8e18ff */
[----:B------:R1:W-:Y:S01]  /*2170*/  STS.64 [R27], R18 ;  /* 0x000000121b007388 */ /* 0x0003e20000000a00 */
[----:B--2---:R-:W-:-:S03]  /*2180*/  LEA R7, R44, UR4, 0x3 ;  /* 0x000000042c077c11 */ /* 0x004fc6000f8e18ff */
[----:B------:R1:W-:Y:S01]  /*2190*/  STS.64 [R47], R16 ;  /* 0x000000102f007388 */ /* 0x0003e20000000a00 */
[----:B0-----:R-:W-:-:S03]  /*21a0*/  IMAD.SHL.U32 R9, R42, 0x10, RZ ;  /* 0x000000102a097824 */ /* 0x001fc600078e00ff */
[----:B------:R1:W-:Y:S04]  /*21b0*/  STS.64 [R11], R14 ;  /* 0x0000000e0b007388 */ /* 0x0003e80000000a00 */
[----:B------:R1:W-:Y:S01]  /*21c0*/  STS.64 [R45], R12 ;  /* 0x0000000c2d007388 */ /* 0x0003e20000000a00 */
[-C--:B------:R-:W-:Y:S02]  /*21d0*/  LEA.HI R42, R42, R9.reuse, RZ, 0x1f ;  /* 0x000000092a2a7211 */ /* 0x080fe400078ff8ff */
[----:B------:R-:W-:Y:S01]  /*21e0*/  LEA.HI R6, R9, R9, RZ, 0x1b ;  /* 0x0000000909067211 */ /* 0x000fe200078fd8ff */
[----:B------:R1:W-:Y:S01]  /*21f0*/  STS.64 [R7], R2 ;  /* 0x0000000207007388 */ /* 0x0003e20000000a00 */
[----:B------:R-:W-:Y:S02]  /*2200*/  LEA R42, R42, UR4, 0x3 ;  /* 0x000000042a2a7c11 */ /* 0x000fe4000f8e18ff */
[----:B------:R-:W-:Y:S01]  /*2210*/  LEA R6, R6, UR4, 0x3 ;  /* 0x0000000406067c11 */ /* 0x000fe2000f8e18ff */
[----:B------:R-:W-:Y:S06]  /*2220*/  BAR.SYNC.DEFER_BLOCKING 0x0 ;  /* 0x0000000000007b1d */ /* 0x000fec0000010000 */
[----:B------:R1:W0:Y:S04]  /*2230*/  LDS.64 R40, [R42] ;  /* 0x000000002a287984 */ /* 0x0002280000000a00 */
[----:B------:R1:W2:Y:S04]  /*2240*/  LDS.64 R38, [R6+0x8] ;  /* 0x0000080006267984 */ /* 0x0002a80000000a00 */
[----:B------:R1:W3:Y:S04]  /*2250*/  LDS.64 R36, [R6+0x10] ;  /* 0x0000100006247984 */ /* 0x0002e80000000a00 */
[----:B------:R1:W4:Y:S04]  /*2260*/  LDS.64 R34, [R6+0x18] ;  /* 0x0000180006227984 */ /* 0x0003280000000a00 */
[----:B------:R1:W0:Y:S04]  /*2270*/  LDS.64 R32, [R6+0x20] ;  /* 0x0000200006207984 */ /* 0x0002280000000a00 */
        /* <DEDUP_REMOVED lines=10> */
[----:B------:R1:W0:Y:S01]  /*2320*/  LDS.64 R2, [R6+0x78] ;  /* 0x0000780006027984 */ /* 0x0002220000000a00 */
[----:B------:R-:W-:Y:S06]  /*2330*/  @!P0 BAR.SYNC.DEFER_BLOCKING 0x0 ;  /* 0x0000000000008b1d */ /* 0x000fec0000010000 */
[----:B--234-:R-:W-:Y:S05]  /*2340*/  @!P0 BRA `(.L_x_1) ;  /* 0xffffffe400388947 */ /* 0x01cfea000383ffff */
[----:B------:R-:W-:Y:S01]  /*2350*/  BAR.SYNC.DEFER_BLOCKING 0x0 ;  /* 0x0000000000007b1d */ /* 0x000fe20000010000 */
[----:B0-----:R-:W-:Y:S01]  /*2360*/  ISETP.GT.U32.AND P0, PT, R40, -0x1, PT ;  /* 0xffffffff2800780c */ /* 0x001fe20003f04070 */
[----:B------:R-:W-:Y:S01]  /*2370*/  IMAD.MOV.U32 R4, RZ, RZ, -0x1 ;  /* 0xffffffffff047424 */ /* 0x000fe200078e00ff */
[----:B------:R-:W-:Y:S02]  /*2380*/  ISETP.GT.U32.AND P1, PT, R38, -0x1, PT ;  /* 0xffffffff2600780c */ /* 0x000fe40003f24070 */
[----:B------:R-:W-:Y:S01]  /*2390*/  ISETP.GT.AND.EX P0, PT, R41, -0x1, PT, P0 ;  /* 0xffffffff2900780c */ /* 0x000fe20003f04300 */
[----:B------:R-:W0:Y:S01]  /*23a0*/  LDCU.64 UR4, c[0x0][0x388] ;  /* 0x00007100ff0477ac */ /* 0x000e220008000a00 */
[----:B------:R-:W-:Y:S01]  /*23b0*/  ISETP.GT.U32.AND P3, PT, R36, -0x1, PT ;  /* 0xffffffff2400780c */ /* 0x000fe20003f64070 */
[----:B------:R-:W2:Y:S01]  /*23c0*/  S2R R0, SR_CTAID.X ;  /* 0x0000000000007919 */ /* 0x000ea20000002500 */
[----:B------:R-:W-:Y:S02]  /*23d0*/  SEL R5, RZ, 0xffffffff, !P0 ;  /* 0xffffffffff057807 */ /* 0x000fe40004000000 */
[----:B-1----:R-:W-:-:S02]  /*23e0*/  SEL R6, R4, 0x80000000, P0 ;  /* 0x8000000004067807 */ /* 0x002fc40000000000 */
[----:B------:R-:W-:Y:S02]  /*23f0*/  ISETP.GT.AND.EX P0, PT, R39, -0x1, PT, P1 ;  /* 0xffffffff2700780c */ /* 0x000fe40003f04310 */
[----:B------:R-:W-:Y:S02]  /*2400*/  LOP3.LUT R41, R6, R41, RZ, 0x3c, !PT ;  /* 0x0000002906297212 */ /* 0x000fe400078e3cff */
[----:B------:R-:W-:Y:S02]  /*2410*/  ISETP.GT.AND.EX P1, PT, R37, -0x1, PT, P3 ;  /* 0xffffffff2500780c */ /* 0x000fe40003f24330 */
[----:B------:R-:W-:Y:S02]  /*2420*/  SEL R7, RZ, 0xffffffff, !P0 ;  /* 0xffffffffff077807 */ /* 0x000fe40004000000 */
[----:B------:R-:W-:Y:S02]  /*2430*/  SEL R6, R4, 0x80000000, P0 ;  /* 0x8000000004067807 */ /* 0x000fe40000000000 */
[----:B------:R-:W-:-:S02]  /*2440*/  ISETP.GT.U32.AND P0, PT, R34, -0x1, PT ;  /* 0xffffffff2200780c */ /* 0x000fc40003f04070 */
[----:B------:R-:W-:Y:S02]  /*2450*/  LOP3.LUT R40, R5, R40, RZ, 0x3c, !PT ;  /* 0x0000002805287212 */ /* 0x000fe400078e3cff */
[----:B------:R-:W-:Y:S02]  /*2460*/  SEL R5, RZ, 0xffffffff, !P1 ;  /* 0xffffffffff057807 */ /* 0x000fe40004800000 */
[----:B------:R-:W-:Y:S02]  /*2470*/  ISETP.GT.AND.EX P0, PT, R35, -0x1, PT, P0 ;  /* 0xffffffff2300780c */ /* 0x000fe40003f04300 */
[----:B------:R-:W-:Y:S02]  /*2480*/  SEL R8, R4, 0x80000000, P1 ;  /* 0x8000000004087807 */ /* 0x000fe40000800000 */
[----:B------:R-:W-:Y:S02]  /*2490*/  ISETP.GT.U32.AND P1, PT, R32, -0x1, PT ;  /* 0xffffffff2000780c */ /* 0x000fe40003f24070 */
[----:B------:R-:W-:-:S02]  /*24a0*/  LOP3.LUT R39, R6, R39, RZ, 0x3c, !PT ;  /* 0x0000002706277212 */ /* 0x000fc400078e3cff */
[----:B------:R-:W-:Y:S02]  /*24b0*/  LOP3.LUT R36, R5, R36, RZ, 0x3c, !PT ;  /* 0x0000002405247212 */ /* 0x000fe400078e3cff */
[----:B------:R-:W-:Y:S02]  /*24c0*/  SEL R5, RZ, 0xffffffff, !P0 ;  /* 0xffffffffff057807 */ /* 0x000fe40004000000 */
[----:B------:R-:W-:Y:S02]  /*24d0*/  SEL R6, R4, 0x80000000, P0 ;  /* 0x8000000004067807 */ /* 0x000fe40000000000 */
[----:B------:R-:W-:Y:S02]  /*24e0*/  ISETP.GT.AND.EX P0, PT, R33, -0x1, PT, P1 ;  /* 0xffffffff2100780c */ /* 0x000fe40003f04310 */
[----:B------:R-:W-:Y:S02]  /*24f0*/  ISETP.GT.U32.AND P1, PT, R30, -0x1, PT ;  /* 0xffffffff1e00780c */ /* 0x000fe40003f24070 */
[----:B------:R-:W-:-:S02]  /*2500*/  LOP3.LUT R34, R5, R34, RZ, 0x3c, !PT ;  /* 0x0000002205227212 */ /* 0x000fc400078e3cff */
[----:B------:R-:W-:Y:S02]  /*2510*/  LOP3.LUT R35, R6, R35, RZ, 0x3c, !PT ;  /* 0x0000002306237212 */ /* 0x000fe400078e3cff */
[----:B------:R-:W-:Y:S02]  /*2520*/  SEL R5, RZ, 0xffffffff, !P0 ;  /* 0xffffffffff057807 */ /* 0x000fe40004000000 */
[----:B------:R-:W-:Y:S02]  /*2530*/  SEL R6, R4, 0x80000000, P0 ;  /* 0x8000000004067807 */ /* 0x000fe40000000000 */
[----:B------:R-:W-:Y:S02]  /*2540*/  ISETP.GT.U32.AND P3, PT, R28, -0x1, PT ;  /* 0xffffffff1c00780c */ /* 0x000fe40003f64070 */
[----:B------:R-:W-:Y:S02]  /*2550*/  ISETP.GT.AND.EX P0, PT, R31, -0x1, PT, P1 ;  /* 0xffffffff1f00780c */ /* 0x000fe40003f04310 */
[----:B------:R-:W-:-:S02]  /*2560*/  LOP3.LUT R38, R7, R38, RZ, 0x3c, !PT ;  /* 0x0000002607267212 */ /* 0x000fc400078e3cff */
[----:B------:R-:W-:Y:S02]  /*2570*/  LOP3.LUT R33, R6, R33, RZ, 0x3c, !PT ;  /* 0x0000002106217212 */ /* 0x000fe400078e3cff */
[----:B------:R-:W-:Y:S02]  /*2580*/  ISETP.GT.AND.EX P1, PT, R29, -0x1, PT, P3 ;  /* 0xffffffff1d00780c */ /* 0x000fe40003f24330 */
[----:B------:R-:W-:Y:S02]  /*2590*/  SEL R7, RZ, 0xffffffff, !P0 ;  /* 0xffffffffff077807 */ /* 0x000fe40004000000 */
[----:B------:R-:W-:Y:S02]  /*25a0*/  SEL R6, R4, 0x80000000, P0 ;  /* 0x8000000004067807 */ /* 0x000fe40000000000 */
[----:B------:R-:W-:Y:S02]  /*25b0*/  ISETP.GT.U32.AND P0, PT, R26, -0x1, PT ;  /* 0xffffffff1a00780c */ /* 0x000fe40003f04070 */
[----:B------:R-:W-:-:S02]  /*25c0*/  LOP3.LUT R32, R5, R32, RZ, 0x3c, !PT ;  /* 0x0000002005207212 */ /* 0x000fc400078e3cff */
        /* <DEDUP_REMOVED lines=11> */
[----:B------:R-:W-:-:S02]  /*2680*/  ISETP.GT.U32.AND P3, PT, R20, -0x1, PT ;  /* 0xffffffff1400780c */ /* 0x000fc40003f64070 */
[----:B------:R-:W-:Y:S02]  /*2690*/  LOP3.LUT R26, R5, R26, RZ, 0x3c, !PT ;  /* 0x0000001a051a7212 */ /* 0x000fe400078e3cff */
[----:B------:R-:W-:Y:S02]  /*26a0*/  LOP3.LUT R27, R6, R27, RZ, 0x3c, !PT ;  /* 0x0000001b061b7212 */ /* 0x000fe400078e3cff */
[----:B------:R-:W-:Y:S02]  /*26b0*/  SEL R5, RZ, 0xffffffff, !P0 ;  /* 0xffffffffff057807 */ /* 0x000fe40004000000 */
[----:B------:R-:W-:Y:S02]  /*26c0*/  SEL R6, R4, 0x80000000, P0 ;  /* 0x8000000004067807 */ /* 0x000fe40000000000 */
[----:B------:R-:W-:Y:S02]  /*26d0*/  ISETP.GT.AND.EX P0, PT, R23, -0x1, PT, P1 ;  /* 0xffffffff1700780c */ /* 0x000fe40003f04310 */
[----:B------:R-:W-:-:S02]  /*26e0*/  ISETP.GT.AND.EX P1, PT, R21, -0x1, PT, P3 ;  /* 0xffffffff1500780c */ /* 0x000fc40003f24330 */
[----:B------:R-:W-:Y:S02]  /*26f0*/  ISETP.GT.U32.AND P3, PT, R18, -0x1, PT ;  /* 0xffffffff1200780c */ /* 0x000fe40003f64070 */
[----:B------:R-:W-:Y:S02]  /*2700*/  LOP3.LUT R30, R7, R30, RZ, 0x3c, !PT ;  /* 0x0000001e071e7212 */ /* 0x000fe400078e3cff */
[----:B------:R-:W-:Y:S02]  /*2710*/  LOP3.LUT R24, R5, R24, RZ, 0x3c, !PT ;  /* 0x0000001805187212 */ /* 0x000fe400078e3cff */
[----:B------:R-:W-:Y:S02]  /*2720*/  LOP3.LUT R25, R6, R25, RZ, 0x3c, !PT ;  /* 0x0000001906197212 */ /* 0x000fe400078e3cff */
[----:B------:R-:W-:Y:S02]  /*2730*/  LOP3.LUT R29, R8, R29, RZ, 0x3c, !PT ;  /* 0x0000001d081d7212 */ /* 0x000fe400078e3cff */
[----:B------:R-:W-:-:S02]  /*2740*/  SEL R7, RZ, 0xffffffff, !P0 ;  /* 0xffffffffff077807 */ /* 0x000fc40004000000 */
[C---:B------:R-:W-:Y:S02]  /*2750*/  SEL R6, R4.reuse, 0x80000000, P0 ;  /* 0x8000000004067807 */ /* 0x040fe40000000000 */
        /* <DEDUP_REMOVED lines=22> */
[----:B--2---:R-:W-:-:S02]  /*28c0*/  LEA R0, P2, R0, R9, 0xc ;  /* 0x0000000900007211 */ /* 0x004fc400078460ff */
[----:B------:R-:W-:Y:S02]  /*28d0*/  LOP3.LUT R16, R5, R16, RZ, 0x3c, !PT ;  /* 0x0000001005107212 */ /* 0x000fe400078e3cff */
[----:B------:R-:W-:Y:S02]  /*28e0*/  SEL R5, RZ, 0xffffffff, !P1 ;  /* 0xffffffffff057807 */ /* 0x000fe40004800000 */
[----:B------:R-:W-:Y:S02]  /*28f0*/  ISETP.GT.AND.EX P0, PT, R3, -0x1, PT, P0 ;  /* 0xffffffff0300780c */ /* 0x000fe40003f04300 */
[----:B------:R-:W-:Y:S02]  /*2900*/  LOP3.LUT R21, R8, R21, RZ, 0x3c, !PT ;  /* 0x0000001508157212 */ /* 0x000fe400078e3cff */
[----:B------:R-:W-:Y:S01]  /*2910*/  LOP3.LUT R14, R7, R14, RZ, 0x3c, !PT ;  /* 0x0000000e070e7212 */ /* 0x000fe200078e3cff */
[----:B------:R-:W-:Y:S01]  /*2920*/  IMAD.X R7, RZ, RZ, RZ, P2 ;  /* 0x000000ffff077224 */ /* 0x000fe200010e06ff */
[----:B------:R-:W-:-:S02]  /*2930*/  LOP3.LUT R15, R6, R15, RZ, 0x3c, !PT ;  /* 0x0000000f060f7212 */ /* 0x000fc400078e3cff */
[----:B------:R-:W-:Y:S02]  /*2940*/  LOP3.LUT R12, R5, R12, RZ, 0x3c, !PT ;  /* 0x0000000c050c7212 */ /* 0x000fe400078e3cff */
[----:B------:R-:W-:Y:S02]  /*2950*/  SEL R8, R4, 0x80000000, P1 ;  /* 0x8000000004087807 */ /* 0x000fe40000800000 */
[----:B0-----:R-:W-:Y:S02]  /*2960*/  LEA R6, P1, R0, UR4, 0x3 ;  /* 0x0000000400067c11 */ /* 0x001fe4000f8218ff */
[----:B------:R-:W-:Y:S02]  /*2970*/  SEL R5, RZ, 0xffffffff, !P0 ;  /* 0xffffffffff057807 */ /* 0x000fe40004000000 */
[----:B------:R-:W-:Y:S02]  /*2980*/  SEL R4, R4, 0x80000000, P0 ;  /* 0x8000000004047807 */ /* 0x000fe40000000000 */
[----:B------:R-:W-:-:S02]  /*2990*/  LOP3.LUT R13, R8, R13, RZ, 0x3c, !PT ;  /* 0x0000000d080d7212 */ /* 0x000fc400078e3cff */
[----:B------:R-:W-:Y:S02]  /*29a0*/  LEA.HI.X R7, R0, UR5, R7, 0x3, P1 ;  /* 0x0000000500077c11 */ /* 0x000fe400088f1c07 */
[----:B------:R-:W-:Y:S02]  /*29b0*/  LOP3.LUT R2, R5, R2, RZ, 0x3c, !PT ;  /* 0x0000000205027212 */ /* 0x000fe400078e3cff */
[----:B------:R-:W-:Y:S01]  /*29c0*/  LOP3.LUT R3, R4, R3, RZ, 0x3c, !PT ;  /* 0x0000000304037212 */ /* 0x000fe200078e3cff */
[----:B------:R-:W-:Y:S04]  /*29d0*/  STG.E.64 desc[UR6][R6.64], R40 ;  /* 0x0000002806007986 */ /* 0x000fe8000c101b06 */
        /* <DEDUP_REMOVED lines=14> */
[----:B------:R-:W-:Y:S01]  /*2ac0*/  STG.E.64 desc[UR6][R6.64+0x78], R2 ;  /* 0x0000780206007986 */ /* 0x000fe2000c101b06 */
[----:B------:R-:W-:Y:S05]  /*2ad0*/  EXIT ;  /* 0x000000000000794d */ /* 0x000fea0003800000 */
.L_x_2:
        /* <DEDUP_REMOVED lines=10> */
.L_x_6:


//--------------------- .text._Z4sortILi512ELi8ELN3cub18CUB_300001_SM_100018BlockLoadAlgorithmE3ELNS1_19BlockStoreAlgorithmE3EdEvPKT3_PS4_ --------------------------
	.section	.text._Z4sortILi512ELi8ELN3cub18CUB_300001_SM_100018BlockLoadAlgorithmE3ELNS1_19BlockStoreAlgorithmE3EdEvPKT3_PS4_,"ax",@progbits
	.align	128
        .global         _Z4sortILi512ELi8ELN3cub18CUB_300001_SM_100018BlockLoadAlgorithmE3ELNS1_19BlockStoreAlgorithmE3EdEvPKT3_PS4_
        .type           _Z4sortILi512ELi8ELN3cub18CUB_300001_SM_100018BlockLoadAlgorithmE3ELNS1_19BlockStoreAlgorithmE3EdEvPKT3_PS4_,@function
        .size           _Z4sortILi512ELi8ELN3cub18CUB_300001_SM_100018BlockLoadAlgorithmE3ELNS1_19BlockStoreAlgorithmE3EdEvPKT3_PS4_,(.L_x_7 - _Z4sortILi512ELi8ELN3cub18CUB_300001_SM_100018BlockLoadAlgorithmE3ELNS1_19BlockStoreAlgorithmE3EdEvPKT3_PS4_)
        .other          _Z4sortILi512ELi8ELN3cub18CUB_300001_SM_100018BlockLoadAlgorithmE3ELNS1_19BlockStoreAlgorithmE3EdEvPKT3_PS4_,@"STO_CUDA_ENTRY STV_DEFAULT"
_Z4sortILi512ELi8ELN3cub18CUB_300001_SM_100018BlockLoadAlgorithmE3ELNS1_19BlockStoreAlgorithmE3EdEvPKT3_PS4_:
.text._Z4sortILi512ELi8ELN3cub18CUB_300001_SM_100018BlockLoadAlgorithmE3ELNS1_19BlockStoreAlgorithmE3EdEvPKT3_PS4_:
[----:B------:R-:W-:Y:S01]  /*0000*/  LDC R1, c[0x0][0x37c] ;  /* 0x0000df00ff017b82 */ /* 0x000fe20000000800 */
[----:B------:R-:W0:Y:S07]  /*0010*/  S2R R2, SR_TID.X ;  /* 0x0000000000027919 */ /* 0x000e2e0000002100 */
[----:B------:R-:W1:Y:S01]  /*0020*/  S2UR UR4, SR_CTAID.X ;  /* 0x00000000000479c3 */ /* 0x000e620000002500 */
[----:B------:R-:W2:Y:S07]  /*0030*/  LDCU.64 UR8, c[0x0][0x358] ;  /* 0x00006b00ff0877ac */ /* 0x000eae0008000a00 */
[----:B------:R-:W3:Y:S01]  /*0040*/  LDC.64 R10, c[0x0][0x380] ;  /* 0x0000e000ff0a7b82 */ /* 0x000ee20000000a00 */
[----:B-1----:R-:W-:-:S06]  /*0050*/  USHF.L.U32 UR4, UR4, 0xc, URZ ;  /* 0x0000000c04047899 */ /* 0x002fcc00080006ff */
[----:B0-----:R-:W-:-:S05]  /*0060*/  LOP3.LUT R57, R2, UR4, RZ, 0xfc, !PT ;  /* 0x0000000402397c12 */ /* 0x001fca000f8efcff */
[----:B---3--:R-:W-:-:S05]  /*0070*/  IMAD.WIDE.U32 R10, R57, 0x8, R10 ;  /* 0x00000008390a7825 */ /* 0x008fca00078e000a */
[----:B--2---:R-:W2:Y:S04]  /*0080*/  LDG.E.64 R12, desc[UR8][R10.64] ;  /* 0x000000080a0c7981 */ /* 0x004ea8000c1e1b00 */
[----:B------:R-:W3:Y:S04]  /*0090*/  LDG.E.64 R14, desc[UR8][R10.64+0x1000] ;  /* 0x001000080a0e7981 */ /* 0x000ee8000c1e1b00 */
[----:B------:R-:W4:Y:S04]  /*00a0*/  LDG.E.64 R16, desc[UR8][R10.64+0x2000] ;  /* 0x002000080a107981 */ /* 0x000f28000c1e1b00 */
[----:B------:R-:W5:Y:S04]  /*00b0*/  LDG.E.64 R18, desc[UR8][R10.64+0x3000] ;  /* 0x003000080a127981 */ /* 0x000f68000c1e1b00 */
[----:B------:R-:W5:Y:S04]  /*00c0*/  LDG.E.64 R20, desc[UR8][R10.64+0x4000] ;  /* 0x004000080a147981 */ /* 0x000f68000c1e1b00 */
[----:B------:R-:W5:Y:S04]  /*00d0*/  LDG.E.64 R8, desc[UR8][R10.64+0x5000] ;  /* 0x005000080a087981 */ /* 0x000f68000c1e1b00 */
[----:B------:R-:W5:Y:S04]  /*00e0*/  LDG.E.64 R6, desc[UR8][R10.64+0x6000] ;  /* 0x006000080a067981 */ /* 0x000f68000c1e1b00 */
[----:B------:R0:W5:Y:S01]  /*00f0*/  LDG.E.64 R4, desc[UR8][R10.64+0x7000] ;  /* 0x007000080a047981 */ /* 0x000162000c1e1b00 */
[----:B------:R-:W1:Y:S01]  /*0100*/  S2UR UR5, SR_CgaCtaId ;  /* 0x00000000000579c3 */ /* 0x000e620000008800 */
[----:B------:R-:W-:Y:S01]  /*0110*/  UMOV UR4, 0x400 ;  /* 0x0000040000047882 */ /* 0x000fe20000000000 */
[C---:B------:R-:W-:Y:S01]  /*0120*/  VIADD R3, R2.reuse, 0x200 ;  /* 0x0000020002037836 */ /* 0x040fe20000000000 */
[CC--:B------:R-:W-:Y:S01]  /*0130*/  LEA.HI R0, R2.reuse, R2.reuse, RZ, 0x1b ;  /* 0x0000000202007211 */ /* 0x0c0fe200078fd8ff */
[C---:B------:R-:W-:Y:S01]  /*0140*/  VIADD R25, R2.reuse, 0x600 ;  /* 0x0000060002197836 */ /* 0x040fe20000000000 */
[C---:B------:R-:W-:Y:S01]  /*0150*/  LOP3.LUT R23, R2.reuse, 0x400, RZ, 0xfc, !PT ;  /* 0x0000040002177812 */ /* 0x040fe200078efcff */
[C---:B------:R-:W-:Y:S01]  /*0160*/  IMAD.SHL.U32 R35, R2.reuse, 0x8, RZ ;  /* 0x0000000802237824 */ /* 0x040fe200078e00ff */
[----:B------:R-:W-:Y:S01]  /*0170*/  LEA.HI R3, R3, R2, RZ, 0x1b ;  /* 0x0000000203037211 */ /* 0x000fe200078fd8ff */
[----:B------:R-:W-:Y:S01]  /*0180*/  IMAD.MOV.U32 R54, RZ, RZ, RZ ;  /* 0x000000ffff367224 */ /* 0x000fe200078e00ff */
[----:B------:R-:W-:-:S02]  /*0190*/  LOP3.LUT R27, R2, 0x800, RZ, 0xfc, !PT ;  /* 0x00000800021b7812 */ /* 0x000fc400078efcff */
[-C--:B------:R-:W-:Y:S02]  /*01a0*/  LEA.HI R23, R23, R2.reuse, RZ, 0x1b ;  /* 0x0000000217177211 */ /* 0x080fe400078fd8ff */
[-C--:B0-----:R-:W-:Y:S02]  /*01b0*/  LEA.HI R10, R27, R2.reuse, RZ, 0x1b ;  /* 0x000000021b0a7211 */ /* 0x081fe400078fd8ff */
[C---:B------:R-:W-:Y:S02]  /*01c0*/  LOP3.LUT R11, R2.reuse, 0xc00, RZ, 0xfc, !PT ;  /* 0x00000c00020b7812 */ /* 0x040fe400078efcff */
[-C--:B------:R-:W-:Y:S02]  /*01d0*/  LEA.HI R55, R35, R35.reuse, RZ, 0x1b ;  /* 0x0000002323377211 */ /* 0x080fe400078fd8ff */
[----:B------:R-:W-:Y:S02]  /*01e0*/  LEA.HI R11, R11, R2, RZ, 0x1b ;  /* 0x000000020b0b7211 */ /* 0x000fe400078fd8ff */
[----:B------:R-:W-:Y:S01]  /*01f0*/  LEA.HI R56, R2, R35, RZ, 0x1e ;  /* 0x0000002302387211 */ /* 0x000fe200078ff0ff */
[----:B-1----:R-:W-:-:S06]  /*0200*/  ULEA UR4, UR5, UR4, 0x18 ;  /* 0x0000000405047291 */ /* 0x002fcc000f8ec0ff */
[----:B------:R-:W-:Y:S02]  /*0210*/  LEA R29, R0, UR4, 0x3 ;  /* 0x00000004001d7c11 */ /* 0x000fe4000f8e18ff */
[-C--:B------:R-:W-:Y:S02]  /*0220*/  LEA.HI R0, R25, R2.reuse, RZ, 0x1b ;  /* 0x0000000219007211 */ /* 0x080fe400078fd8ff */
[----:B------:R-:W-:Y:S01]  /*0230*/  LEA R25, R3, UR4, 0x3 ;  /* 0x0000000403197c11 */ /* 0x000fe2000f8e18ff */
[C---:B------:R-:W-:Y:S01]  /*0240*/  VIADD R3, R2.reuse, 0xa00 ;  /* 0x00000a0002037836 */ /* 0x040fe20000000000 */
[----:B------:R-:W-:Y:S01]  /*0250*/  LEA R27, R23, UR4, 0x3 ;  /* 0x00000004171b7c11 */ /* 0x000fe2000f8e18ff */
[----:B------:R-:W-:Y:S01]  /*0260*/  VIADD R23, R2, 0xe00 ;  /* 0x00000e0002177836 */ /* 0x000fe20000000000 */
[----:B------:R-:W-:Y:S02]  /*0270*/  LEA R31, R0, UR4, 0x3 ;  /* 0x00000004001f7c11 */ /* 0x000fe4000f8e18ff */
[----:B------:R-:W-:-:S02]  /*0280*/  LEA.HI R3, R3, R2, RZ, 0x1b ;  /* 0x0000000203037211 */ /* 0x000fc400078fd8ff */
[----:B------:R-:W-:Y:S02]  /*0290*/  LEA.HI R0, R23, R2, RZ, 0x1b ;  /* 0x0000000217007211 */ /* 0x000fe400078fd8ff */
[----:B------:R-:W-:Y:S02]  /*02a0*/  LEA R33, R10, UR4, 0x3 ;  /* 0x000000040a217c11 */ /* 0x000fe4000f8e18ff */
[----:B------:R-:W-:Y:S02]  /*02b0*/  LEA R3, R3, UR4, 0x3 ;  /* 0x0000000403037c11 */ /* 0x000fe4000f8e18ff */
[----:B------:R-:W-:Y:S02]  /*02c0*/  LEA R23, R11, UR4, 0x3 ;  /* 0x000000040b177c11 */ /* 0x000fe4000f8e18ff */
[----:B------:R-:W-:Y:S02]  /*02d0*/  LEA R55, R55, UR4, 0x3 ;  /* 0x0000000437377c11 */ /* 0x000fe4000f8e18ff */
[----:B------:R-:W-:Y:S01]  /*02e0*/  LEA R56, R56, UR4, 0x3 ;  /* 0x0000000438387c11 */ /* 0x000fe2000f8e18ff */
[----:B--2---:R-:W-:Y:S04]  /*02f0*/  STS.64 [R29], R12 ;  /* 0x0000000c1d007388 */ /* 0x004fe80000000a00 */
[----:B---3--:R0:W-:Y:S04]  /*0300*/  STS.64 [R25+0x1000], R14 ;  /* 0x0010000e19007388 */ /* 0x0081e80000000a00 */
[----:B----4-:R-:W-:Y:S04]  /*0310*/  STS.64 [R27+0x2000], R16 ;  /* 0x002000101b007388 */ /* 0x010fe80000000a00 */
[----:B-----5:R-:W-:Y:S01]  /*0320*/  STS.64 [R31+0x3000], R18 ;  /* 0x003000121f007388 */ /* 0x020fe20000000a00 */
[----:B0-----:R-:W-:-:S03]  /*0330*/  LEA R25, R0, UR4, 0x3 ;  /* 0x0000000400197c11 */ /* 0x001fc6000f8e18ff */
[----:B------:R-:W-:Y:S04]  /*0340*/  STS.64 [R33+0x4000], R20 ;  /* 0x0040001421007388 */ /* 0x000fe80000000a00 */
[----:B------:R-:W-:Y:S04]  /*0350*/  STS.64 [R3+0x5000], R8 ;  /* 0x0050000803007388 */ /* 0x000fe80000000a00 */
[----:B------:R-:W-:Y:S04]  /*0360*/  STS.64 [R23+0x6000], R6 ;  /* 0x0060000617007388 */ /* 0x000fe80000000a00 */
[----:B------:R0:W-:Y:S01]  /*0370*/  STS.64 [R25+0x7000], R4 ;  /* 0x0070000419007388 */ /* 0x0001e20000000a00 */
[----:B------:R-:W-:Y:S01]  /*0380*/  BAR.SYNC.DEFER_BLOCKING 0x0 ;  /* 0x0000000000007b1d */ /* 0x000fe20000010000 */
[----:B0-----:R-:W-:-:S05]  /*0390*/  IMAD.MOV.U32 R25, RZ, RZ, -0x1 ;  /* 0xffffffffff197424 */ /* 0x001fca00078e00ff */
[----:B------:R-:W0:Y:S01]  /*03a0*/  S2R R0, SR_LANEID ;  /* 0x0000000000007919 */ /* 0x000e220000000000 */
[----:B------:R-:W1:Y:S04]  /*03b0*/  LDS.64 R14, [R55+0x8] ;  /* 0x00000800370e7984 */ /* 0x000e680000000a00 */
[----:B------:R-:W2:Y:S04]  /*03c0*/  LDS.64 R12, [R56] ;  /* 0x00000000380c7984 */ /* 0x000ea80000000a00 */
[----:B------:R-:W3:Y:S04]  /*03d0*/  LDS.64 R16, [R55+0x10] ;  /* 0x0000100037107984 */ /* 0x000ee80000000a00 */
[----:B------:R-:W4:Y:S04]  /*03e0*/  LDS.64 R18, [R55+0x18] ;  /* 0x0000180037127984 */ /* 0x000f280000000a00 */
[----:B------:R-:W5:Y:S04]  /*03f0*/  LDS.64 R20, [R55+0x20] ;  /* 0x0000200037147984 */ /* 0x000f680000000a00 */
[----:B------:R-:W0:Y:S04]  /*0400*/  LDS.64 R10, [R55+0x28] ;  /* 0x00002800370a7984 */ /* 0x000e280000000a00 */
[----:B------:R-:W0:Y:S04]  /*0410*/  LDS.64 R8, [R55+0x30] ;  /* 0x0000300037087984 */ /* 0x000e280000000a00 */
[----:B------:R-:W0:Y:S01]  /*0420*/  LDS.64 R6, [R55+0x38] ;  /* 0x0000380037067984 */ /* 0x000e220000000a00 */
[----:B------:R-:W-:Y:S01]  /*0430*/  BAR.SYNC.DEFER_BLOCKING 0x0 ;  /* 0x0000000000007b1d */ /* 0x000fe20000010000 */
[----:B-1----:R-:W-:-:S02]  /*0440*/  ISETP.GT.U32.AND P1, PT, R14, -0x1, PT ;  /* 0xffffffff0e00780c */ /* 0x002fc40003f24070 */
[----:B--2---:R-:W-:Y:S02]  /*0450*/  ISETP.GT.U32.AND P0, PT, R12, -0x1, PT ;  /* 0xffffffff0c00780c */ /* 0x004fe40003f04070 */
[----:B------:R-:W-:Y:S02]  /*0460*/  ISETP.GT.AND.EX P1, PT, R15, -0x1, PT, P1 ;  /* 0xffffffff0f00780c */ /* 0x000fe40003f24310 */
[----:B---3--:R-:W-:Y:S02]  /*0470*/  ISETP.GT.U32.AND P2, PT, R16, -0x1, PT ;  /* 0xffffffff1000780c */ /* 0x008fe40003f44070 */
[----:B------:R-:W-:Y:S02]  /*0480*/  ISETP.GT.AND.EX P0, PT, R13, -0x1, PT, P0 ;  /* 0xffffffff0d00780c */ /* 0x000fe40003f04300 */
[----:B------:R-:W-:Y:S02]  /*0490*/  SEL R3, RZ, 0xffffffff, P1 ;  /* 0xffffffffff037807 */ /* 0x000fe40000800000 */
[----:B------:R-:W-:-:S02]  /*04a0*/  ISETP.GT.AND.EX P2, PT, R17, -0x1, PT, P2 ;  /* 0xffffffff1100780c */ /* 0x000fc40003f44320 */
[----:B------:R-:W-:Y:S02]  /*04b0*/  SEL R5, RZ, 0xffffffff, P0 ;  /* 0xffffffffff057807 */ /* 0x000fe40000000000 */
[C---:B------:R-:W-:Y:S02]  /*04c0*/  SEL R39, R25.reuse, 0x80000000, !P0 ;  /* 0x8000000019277807 */ /* 0x040fe40004000000 */
[----:B------:R-:W-:Y:S02]  /*04d0*/  SEL R37, R25, 0x80000000, !P1 ;  /* 0x8000000019257807 */ /* 0x000fe40004800000 */
[----:B----4-:R-:W-:Y:S02]  /*04e0*/  ISETP.GT.U32.AND P0, PT, R18, -0x1, PT ;  /* 0xffffffff1200780c */ /* 0x010fe40003f04070 */
[----:B-----5:R-:W-:Y:S02]  /*04f0*/  ISETP.GT.U32.AND P1, PT, R20, -0x1, PT ;  /* 0xffffffff1400780c */ /* 0x020fe40003f24070 */
[----:B------:R-:W-:-:S02]  /*0500*/  LOP3.LUT R36, R3, R14, RZ, 0x3c, !PT ;  /* 0x0000000e03247212 */ /* 0x000fc400078e3cff */
[----:B------:R-:W-:Y:S02]  /*0510*/  SEL R3, RZ, 0xffffffff, P2 ;  /* 0xffffffffff037807 */ /* 0x000fe40001000000 */
[----:B------:R-:W-:Y:S02]  /*0520*/  SEL R35, R25, 0x80000000, !P2 ;  /* 0x8000000019237807 */ /* 0x000fe40005000000 */
[----:B------:R-:W-:Y:S02]  /*0530*/  ISETP.GT.AND.EX P0, PT, R19, -0x1, PT, P0 ;  /* 0xffffffff1300780c */ /* 0x000fe40003f04300 */
[----:B------:R-:W-:Y:S02]  /*0540*/  ISETP.GT.AND.EX P1, PT, R21, -0x1, PT, P1 ;  /* 0xffffffff1500780c */ /* 0x000fe40003f24310 */
[----:B0-----:R-:W-:Y:S02]  /*0550*/  ISETP.GT.U32.AND P2, PT, R10, -0x1, PT ;  /* 0xffffffff0a00780c */ /* 0x001fe40003f44070 */
        /* <DEDUP_REMOVED lines=10> */
[----:B------:R-:W-:Y:S02]  /*0600*/  SEL R3, RZ, 0xffffffff, P0 ;  /* 0xffffffffff037807 */ /* 0x000fe40000000000 */
[----:B------:R-:W-:Y:S02]  /*0610*/  SEL R29, R25, 0x80000000, !P0 ;  /* 0x80000000191d7807 */ /* 0x000fe40004000000 */
[----:B------:R-:W-:-:S02]  /*0620*/  ISETP.GT.AND.EX P0, PT, R9, -0x1, PT, P1 ;  /* 0xffffffff0900780c */ /* 0x000fc40003f04310 */
[----:B------:R-:W-:Y:S02]  /*0630*/  ISETP.GT.AND.EX P1, PT, R7, -0x1, PT, P2 ;  /* 0xffffffff0700780c */ /* 0x000fe40003f24320 */
[----:B------:R-:W-:Y:S02]  /*0640*/  LOP3.LUT R35, R35, R17, RZ, 0x3c, !PT ;  /* 0x0000001123237212 */ /* 0x000fe400078e3cff */
[----:B------:R-:W-:Y:S02]  /*0650*/  LOP3.LUT R32, R5, R18, RZ, 0x3c, !PT ;  /* 0x0000001205207212 */ /* 0x000fe400078e3cff */
[----:B------:R-:W-:Y:S02]  /*0660*/  LOP3.LUT R28, R3, R10, RZ, 0x3c, !PT ;  /* 0x0000000a031c7212 */ /* 0x000fe400078e3cff */
[----:B------:R-:W-:Y:S02]  /*0670*/  SEL R27, R25, 0x80000000, !P0 ;  /* 0x80000000191b7807 */ /* 0x000fe40004000000 */
[----:B------:R-:W-:-:S02]  /*0680*/  LEA R17, R2, UR4, 0x2 ;  /* 0x0000000402117c11 */ /* 0x000fc4000f8e10ff */
[----:B------:R-:W-:Y:S02]  /*0690*/  SEL R5, RZ, 0xffffffff, P0 ;  /* 0xffffffffff057807 */ /* 0x000fe40000000000 */
[----:B------:R-:W-:Y:S01]  /*06a0*/  SEL R25, R25, 0x80000000, !P1 ;  /* 0x8000000019197807 */ /* 0x000fe20004800000 */
[----:B------:R-:W-:Y:S01]  /*06b0*/  IMAD R16, R2, 0x20, R17 ;  /* 0x0000002002107824 */ /* 0x000fe200078e0211 */
[----:B------:R-:W-:Y:S02]  /*06c0*/  SEL R3, RZ, 0xffffffff, P1 ;  /* 0xffffffffff037807 */ /* 0x000fe40000800000 */
[----:B------:R-:W-:Y:S02]  /*06d0*/  LOP3.LUT R39, R39, R13, RZ, 0x3c, !PT ;  /* 0x0000000d27277212 */ /* 0x000fe400078e3cff */
[----:B------:R-:W-:Y:S02]  /*06e0*/  LOP3.LUT R37, R37, R15, RZ, 0x3c, !PT ;  /* 0x0000000f25257212 */ /* 0x000fe400078e3cff */
[----:B------:R-:W-:-:S02]  /*06f0*/  LOP3.LUT R33, R33, R19, RZ, 0x3c, !PT ;  /* 0x0000001321217212 */ /* 0x000fc400078e3cff */
[----:B------:R-:W-:Y:S02]  /*0700*/  LOP3.LUT R31, R31, R21, RZ, 0x3c, !PT ;  /* 0x000000151f1f7212 */ /* 0x000fe400078e3cff */
[----:B------:R-:W-:Y:S02]  /*0710*/  LOP3.LUT R29, R29, R11, RZ, 0x3c, !PT ;  /* 0x0000000b1d1d7212 */ /* 0x000fe400078e3cff */
[----:B------:R-:W-:Y:S02]  /*0720*/  LOP3.LUT R26, R5, R8, RZ, 0x3c, !PT ;  /* 0x00000008051a7212 */ /* 0x000fe400078e3cff */
[----:B------:R-:W-:Y:S02]  /*0730*/  LOP3.LUT R27, R27, R9, RZ, 0x3c, !PT ;  /* 0x000000091b1b7212 */ /* 0x000fe400078e3cff */
[----:B------:R-:W-:Y:S02]  /*0740*/  LOP3.LUT R24, R3, R6, RZ, 0x3c, !PT ;  /* 0x0000000603187212 */ /* 0x000fe400078e3cff */
[----:B------:R-:W-:-:S07]  /*0750*/  LOP3.LUT R25, R25, R7, RZ, 0x3c, !PT ;  /* 0x0000000719197212 */ /* 0x000fce00078e3cff */
.L_x_3:
[----:B-1----:R-:W-:Y:S01]  /*0760*/  ISETP.NE.U32.AND P0, PT, R38, -0x1, PT ;  /* 0xffffffff2600780c */ /* 0x002fe20003f05070 */
[----:B------:R-:W-:Y:S01]  /*0770*/  STS [R17], RZ ;  /* 0x000000ff11007388 */ /* 0x000fe20000000800 */
[----:B0-----:R-:W0:Y:S01]  /*0780*/  S2UR UR5, SR_CgaCtaId ;  /* 0x00000000000579c3 */ /* 0x001e220000008800 */
[----:B------:R-:W-:Y:S01]  /*0790*/  ISETP.NE.AND P1, PT, R0, 0x1f, PT ;  /* 0x0000001f0000780c */ /* 0x000fe20003f25270 */
[----:B------:R-:W-:Y:S01]  /*07a0*/  UMOV UR4, 0x400 ;  /* 0x0000040000047882 */ /* 0x000fe20000000000 */
[C---:B------:R-:W-:Y:S01]  /*07b0*/  ISETP.NE.AND.EX P0, PT, R39.reuse, 0x7fffffff, PT, P0 ;  /* 0x7fffffff2700780c */ /* 0x040fe20003f05300 */
[----:B------:R-:W-:Y:S03]  /*07c0*/  STS [R17+0x800], RZ ;  /* 0x000800ff11007388 */ /* 0x000fe60000000800 */
[----:B------:R-:W-:Y:S01]  /*07d0*/  SEL R3, R38, RZ, P0 ;  /* 0x000000ff26037207 */ /* 0x000fe20000000000 */
[----:B------:R-:W-:Y:S01]  /*07e0*/  STS [R17+0x1000], RZ ;  /* 0x001000ff11007388 */ /* 0x000fe20000000800 */
[----:B------:R-:W-:-:S02]  /*07f0*/  SEL R4, R39, 0x80000000, P0 ;  /* 0x8000000027047807 */ /* 0x000fc40000000000 */
[C---:B--2---:R-:W-:Y:S01]  /*0800*/  ISETP.NE.U32.AND P0, PT, R36.reuse, -0x1, PT ;  /* 0xffffffff2400780c */ /* 0x044fe20003f05070 */
[----:B------:R-:W-:Y:S01]  /*0810*/  STS [R17+0x1800], RZ ;  /* 0x001800ff11007388 */ /* 0x000fe20000000800 */
[-C--:B------:R-:W-:Y:S02]  /*0820*/  SHF.R.U64 R3, R3, R54.reuse, R4 ;  /* 0x0000003603037219 */ /* 0x080fe40000001204 */
[----:B------:R-:W-:Y:S01]  /*0830*/  ISETP.NE.AND.EX P0, PT, R37, 0x7fffffff, PT, P0 ;  /* 0x7fffffff2500780c */ /* 0x000fe20003f05300 */
[----:B------:R-:W-:Y:S01]  /*0840*/  STS [R17+0x2000], RZ ;  /* 0x002000ff11007388 */ /* 0x000fe20000000800 */
[----:B------:R-:W-:Y:S02]  /*0850*/  LOP3.LUT R3, R3, 0xf, RZ, 0xc0, !PT ;  /* 0x0000000f03037812 */ /* 0x000fe400078ec0ff */
[----:B------:R-:W-:Y:S01]  /*0860*/  SEL R5, R36, RZ, P0 ;  /* 0x000000ff24057207 */ /* 0x000fe20000000000 */
[----:B------:R-:W-:Y:S01]  /*0870*/  STS [R17+0x2800], RZ ;  /* 0x002800ff11007388 */ /* 0x000fe20000000800 */
[----:B------:R-:W-:Y:S01]  /*0880*/  SEL R6, R37, 0x80000000, P0 ;  /* 0x8000000025067807 */ /* 0x000fe20000000000 */
[----:B------:R-:W-:Y:S01]  /*0890*/  IMAD.SHL.U32 R4, R3, 0x800, RZ ;  /* 0x0000080003047824 */ /* 0x000fe200078e00ff */
[----:B------:R-:W-:Y:S01]  /*08a0*/  SHF.R.U32.HI R3, RZ, 0x2, R3 ;  /* 0x00000002ff037819 */ /* 0x000fe20000011603 */
[----:B------:R-:W-:Y:S01]  /*08b0*/  STS [R17+0x3000], RZ ;  /* 0x003000ff11007388 */ /* 0x000fe20000000800 */
[----:B------:R-:W-:Y:S01]  /*08c0*/  SHF.R.U64 R5, R5, R54, R6 ;  /* 0x0000003605057219 */ /* 0x000fe20000001206 */
[----:B0-----:R-:W-:Y:S01]  /*08d0*/  ULEA UR4, UR5, UR4, 0x18 ;  /* 0x0000000405047291 */ /* 0x001fe2000f8ec0ff */
[----:B------:R-:W-:Y:S01]  /*08e0*/  LOP3.LUT R4, R4, 0x3800, RZ, 0xc0, !PT ;  /* 0x0000380004047812 */ /* 0x000fe200078ec0ff */
[----:B------:R-:W-:Y:S01]  /*08f0*/  STS [R17+0x3800], RZ ;  /* 0x003800ff11007388 */ /* 0x000fe20000000800 */
[----:B------:R-:W-:-:S02]  /*0900*/  LOP3.LUT R3, R3, 0x3ffffffe, RZ, 0xc0, !PT ;  /* 0x3ffffffe03037812 */ /* 0x000fc400078ec0ff */
[----:B------:R-:W-:Y:S01]  /*0910*/  LOP3.LUT R5, R5, 0xf, RZ, 0xc0, !PT ;  /* 0x0000000f05057812 */ /* 0x000fe200078ec0ff */
[----:B------:R-:W-:Y:S01]  /*0920*/  STS [R17+0x4000], RZ ;  /* 0x004000ff11007388 */ /* 0x000fe20000000800 */
[----:B------:R-:W-:Y:S02]  /*0930*/  IADD3 R3, PT, PT, R3, R17, R4 ;  /* 0x0000001103037210 */ /* 0x000fe40007ffe004 */
[----:B---3--:R-:W-:Y:S01]  /*0940*/  ISETP.NE.U32.AND P0, PT, R34, -0x1, PT ;  /* 0xffffffff2200780c */ /* 0x008fe20003f05070 */
[----:B------:R-:W-:Y:S01]  /*0950*/  IMAD.SHL.U32 R6, R5, 0x800, RZ ;  /* 0x0000080005067824 */ /* 0x000fe200078e00ff */
[----:B------:R-:W-:Y:S01]  /*0960*/  SHF.R.U32.HI R5, RZ, 0x2, R5 ;  /* 0x00000002ff057819 */ /* 0x000fe20000011605 */
[----:B------:R-:W0:Y:S01]  /*0970*/  LDS.U16 R4, [R3] ;  /* 0x0000000003047984 */ /* 0x000e220000000400 */
[----:B------:R-:W-:Y:S02]  /*0980*/  ISETP.NE.AND.EX P0, PT, R35, 0x7fffffff, PT, P0 ;  /* 0x7fffffff2300780c */ /* 0x000fe40003f05300 */
[----:B------:R-:W-:-:S02]  /*0990*/  LOP3.LUT R6, R6, 0x3800, RZ, 0xc0, !PT ;  /* 0x0000380006067812 */ /* 0x000fc400078ec0ff */
[----:B------:R-:W-:Y:S02]  /*09a0*/  LOP3.LUT R5, R5, 0x3ffffffe, RZ, 0xc0, !PT ;  /* 0x3ffffffe05057812 */ /* 0x000fe400078ec0ff */
[----:B------:R-:W-:Y:S02]  /*09b0*/  SEL R7, R34, RZ, P0 ;  /* 0x000000ff22077207 */ /* 0x000fe40000000000 */
[----:B------:R-:W-:Y:S02]  /*09c0*/  IADD3 R5, PT, PT, R5, R17, R6 ;  /* 0x0000001105057210 */ /* 0x000fe40007ffe006 */
[----:B------:R-:W-:Y:S02]  /*09d0*/  SEL R9, R35, 0x80000000, P0 ;  /* 0x8000000023097807 */ /* 0x000fe40000000000 */
[----:B----4-:R-:W-:Y:S02]  /*09e0*/  ISETP.NE.U32.AND P0, PT, R32, -0x1, PT ;  /* 0xffffffff2000780c */ /* 0x010fe40003f05070 */
[----:B------:R-:W-:-:S02]  /*09f0*/  SHF.R.U64 R7, R7, R54, R9 ;  /* 0x0000003607077219 */ /* 0x000fc40000001209 */
[----:B------:R-:W-:Y:S02]  /*0a00*/  ISETP.NE.AND.EX P0, PT, R33, 0x7fffffff, PT, P0 ;  /* 0x7fffffff2100780c */ /* 0x000fe40003f05300 */
[----:B------:R-:W-:Y:S02]  /*0a10*/  LOP3.LUT R7, R7, 0xf, RZ, 0xc0, !PT ;  /* 0x0000000f07077812 */ /* 0x000fe400078ec0ff */
[----:B------:R-:W-:-:S03]  /*0a20*/  SEL R11, R33, 0x80000000, P0 ;  /* 0x80000000210b7807 */ /* 0x000fc60000000000 */
[----:B------:R-:W-:Y:S01]  /*0a30*/  IMAD.SHL.U32 R9, R7, 0x800, RZ ;  /* 0x0000080007097824 */ /* 0x000fe200078e00ff */
[----:B------:R-:W-:-:S04]  /*0a40*/  SHF.R.U32.HI R7, RZ, 0x2, R7 ;  /* 0x00000002ff077819 */ /* 0x000fc80000011607 */
[----:B------:R-:W-:Y:S02]  /*0a50*/  LOP3.LUT R12, R9, 0x3800, RZ, 0xc0, !PT ;  /* 0x00003800090c7812 */ /* 0x000fe400078ec0ff */
[----:B------:R-:W-:Y:S02]  /*0a60*/  LOP3.LUT R7, R7, 0x3ffffffe, RZ, 0xc0, !PT ;  /* 0x3ffffffe07077812 */ /* 0x000fe400078ec0ff */
[----:B------:R-:W-:Y:S02]  /*0a70*/  SEL R9, R32, RZ, P0 ;  /* 0x000000ff20097207 */ /* 0x000fe40000000000 */
[----:B------:R-:W-:Y:S02]  /*0a80*/  IADD3 R7, PT, PT, R7, R17, R12 ;  /* 0x0000001107077210 */ /* 0x000fe40007ffe00c */
[----:B------:R-:W-:Y:S02]  /*0a90*/  SHF.R.U64 R9, R9, R54, R11 ;  /* 0x0000003609097219 */ /* 0x000fe4000000120b */
[----:B------:R-:W-:Y:S01]  /*0aa0*/  ISETP.NE.U32.AND P0, PT, R30, -0x1, PT ;  /* 0xffffffff1e00780c */ /* 0x000fe20003f05070 */
[----:B0-----:R-:W-:Y:S01]  /*0ab0*/  VIADD R8, R4, 0x1 ;  /* 0x0000000104087836 */ /* 0x001fe20000000000 */
[----:B------:R-:W-:-:S02]  /*0ac0*/  LOP3.LUT R9, R9, 0xf, RZ, 0xc0, !PT ;  /* 0x0000000f09097812 */ /* 0x000fc400078ec0ff */
[----:B------:R-:W-:Y:S02]  /*0ad0*/  ISETP.NE.AND.EX P0, PT, R31, 0x7fffffff, PT, P0 ;  /* 0x7fffffff1f00780c */ /* 0x000fe40003f05300 */
[----:B------:R-:W-:Y:S01]  /*0ae0*/  STS.U16 [R3], R8 ;  /* 0x0000000803007388 */ /* 0x000fe20000000400 */
[----:B------:R-:W-:Y:S01]  /*0af0*/  IMAD.SHL.U32 R11, R9, 0x800, RZ ;  /* 0x00000800090b7824 */ /* 0x000fe200078e00ff */
[----:B------:R-:W-:Y:S02]  /*0b00*/  SHF.R.U32.HI R9, RZ, 0x2, R9 ;  /* 0x00000002ff097819 */ /* 0x000fe40000011609 */
[----:B------:R-:W0:Y:S01]  /*0b10*/  LDS.U16 R6, [R5] ;  /* 0x0000000005067984 */ /* 0x000e220000000400 */
[----:B------:R-:W-:Y:S02]  /*0b20*/  SEL R13, R31, 0x80000000, P0 ;  /* 0x800000001f0d7807 */ /* 0x000fe40000000000 */
[----:B------:R-:W-:Y:S02]  /*0b30*/  LOP3.LUT R14, R11, 0x3800, RZ, 0xc0, !PT ;  /* 0x000038000b0e7812 */ /* 0x000fe400078ec0ff */
[----:B------:R-:W-:-:S02]  /*0b40*/  LOP3.LUT R9, R9, 0x3ffffffe, RZ, 0xc0, !PT ;  /* 0x3ffffffe09097812 */ /* 0x000fc400078ec0ff */
[----:B------:R-:W-:Y:S02]  /*0b50*/  SEL R11, R30, RZ, P0 ;  /* 0x000000ff1e0b7207 */ /* 0x000fe40000000000 */
[----:B------:R-:W-:Y:S02]  /*0b60*/  IADD3 R9, PT, PT, R9, R17, R14 ;  /* 0x0000001109097210 */ /* 0x000fe40007ffe00e */
[----:B------:R-:W-:Y:S02]  /*0b70*/  SHF.R.U64 R11, R11, R54, R13 ;  /* 0x000000360b0b7219 */ /* 0x000fe4000000120d */
[----:B------:R-:W-:Y:S02]  /*0b80*/  ISETP.NE.U32.AND P0, PT, R28, -0x1, PT ;  /* 0xffffffff1c00780c */ /* 0x000fe40003f05070 */
[----:B------:R-:W-:Y:S02]  /*0b90*/  LOP3.LUT R11, R11, 0xf, RZ, 0xc0, !PT ;  /* 0x0000000f0b0b7812 */ /* 0x000fe400078ec0ff */
[----:B------:R-:W-:-:S03]  /*0ba0*/  ISETP.NE.AND.EX P0, PT, R29, 0x7fffffff, PT, P0 ;  /* 0x7fffffff1d00780c */ /* 0x000fc60003f05300 */
[----:B------:R-:W-:Y:S01]  /*0bb0*/  IMAD.SHL.U32 R13, R11, 0x800, RZ ;  /* 0x000008000b0d7824 */ /* 0x000fe200078e00ff */
[----:B------:R-:W-:Y:S02]  /*0bc0*/  SHF.R.U32.HI R11, RZ, 0x2, R11 ;  /* 0x00000002ff0b7819 */ /* 0x000fe4000001160b */
[----:B------:R-:W-:Y:S02]  /*0bd0*/  SEL R15, R29, 0x80000000, P0 ;  /* 0x800000001d0f7807 */ /* 0x000fe40000000000 */
[----:B------:R-:W-:Y:S02]  /*0be0*/  LOP3.LUT R18, R13, 0x3800, RZ, 0xc0, !PT ;  /* 0x000038000d127812 */ /* 0x000fe400078ec0ff */
[----:B------:R-:W-:Y:S02]  /*0bf0*/  LOP3.LUT R11, R11, 0x3ffffffe, RZ, 0xc0, !PT ;  /* 0x3ffffffe0b0b7812 */ /* 0x000fe400078ec0ff */
[----:B------:R-:W-:Y:S02]  /*0c00*/  SEL R13, R28, RZ, P0 ;  /* 0x000000ff1c0d7207 */ /* 0x000fe40000000000 */
[----:B------:R-:W-:-:S02]  /*0c10*/  IADD3 R11, PT, PT, R11, R17, R18 ;  /* 0x000000110b0b7210 */ /* 0x000fc40007ffe012 */
[----:B------:R-:W-:Y:S02]  /*0c20*/  SHF.R.U64 R13, R13, R54, R15 ;  /* 0x000000360d0d7219 */ /* 0x000fe4000000120f */
[----:B------:R-:W-:Y:S02]  /*0c30*/  ISETP.NE.U32.AND P0, PT, R26, -0x1, PT ;  /* 0xffffffff1a00780c */ /* 0x000fe40003f05070 */
[----:B------:R-:W-:Y:S02]  /*0c40*/  LOP3.LUT R13, R13, 0xf, RZ, 0xc0, !PT ;  /* 0x0000000f0d0d7812 */ /* 0x000fe400078ec0ff */
[----:B------:R-:W-:Y:S01]  /*0c50*/  ISETP.NE.AND.EX P0, PT, R27, 0x7fffffff, PT, P0 ;  /* 0x7fffffff1b00780c */ /* 0x000fe20003f05300 */
[----:B0-----:R-:W-:Y:S02]  /*0c60*/  VIADD R10, R6, 0x1 ;  /* 0x00000001060a7836 */ /* 0x001fe40000000000 */
[----:B------:R-:W-:Y:S01]  /*0c70*/  IMAD.SHL.U32 R15, R13, 0x800, RZ ;  /* 0x000008000d0f7824 */ /* 0x000fe200078e00ff */
[----:B------:R-:W-:-:S02]  /*0c80*/  SHF.R.U32.HI R13, RZ, 0x2, R13 ;  /* 0x00000002ff0d7819 */ /* 0x000fc4000001160d */
[----:B------:R-:W-:Y:S01]  /*0c90*/  STS.U16 [R5], R10 ;  /* 0x0000000a05007388 */ /* 0x000fe20000000400 */
[----:B------:R-:W-:Y:S02]  /*0ca0*/  SEL R19, R27, 0x80000000, P0 ;  /* 0x800000001b137807 */ /* 0x000fe40000000000 */
[----:B------:R-:W-:Y:S01]  /*0cb0*/  LOP3.LUT R20, R15, 0x3800, RZ, 0xc0, !PT ;  /* 0x000038000f147812 */ /* 0x000fe200078ec0ff */
[----:B------:R-:W0:Y:S01]  /*0cc0*/  LDS.U16 R8, [R7] ;  /* 0x0000000007087984 */ /* 0x000e220000000400 */
[----:B------:R-:W-:Y:S02]  /*0cd0*/  LOP3.LUT R13, R13, 0x3ffffffe, RZ, 0xc0, !PT ;  /* 0x3ffffffe0d0d7812 */ /* 0x000fe400078ec0ff */
[----:B------:R-:W-:Y:S02]  /*0ce0*/  SEL R15, R26, RZ, P0 ;  /* 0x000000ff1a0f7207 */ /* 0x000fe40000000000 */
[----:B------:R-:W-:Y:S02]  /*0cf0*/  IADD3 R13, PT, PT, R13, R17, R20 ;  /* 0x000000110d0d7210 */ /* 0x000fe40007ffe014 */
[----:B------:R-:W-:-:S02]  /*0d00*/  SHF.R.U64 R15, R15, R54, R19 ;  /* 0x000000360f0f7219 */ /* 0x000fc40000001213 */
[----:B------:R-:W-:Y:S02]  /*0d10*/  ISETP.NE.U32.AND P0, PT, R24, -0x1, PT ;  /* 0xffffffff1800780c */ /* 0x000fe40003f05070 */
[----:B------:R-:W-:Y:S02]  /*0d20*/  LOP3.LUT R15, R15, 0xf, RZ, 0xc0, !PT ;  /* 0x0000000f0f0f7812 */ /* 0x000fe400078ec0ff */
[----:B------:R-:W-:-:S03]  /*0d30*/  ISETP.NE.AND.EX P0, PT, R25, 0x7fffffff, PT, P0 ;  /* 0x7fffffff1900780c */ /* 0x000fc60003f05300 */
[----:B------:R-:W-:Y:S01]  /*0d40*/  IMAD.SHL.U32 R19, R15, 0x800, RZ ;  /* 0x000008000f137824 */ /* 0x000fe200078e00ff */
[----:B------:R-:W-:-:S04]  /*0d50*/  SHF.R.U32.HI R15, RZ, 0x2, R15 ;  /* 0x00000002ff0f7819 */ /* 0x000fc8000001160f */
[----:B------:R-:W-:Y:S02]  /*0d60*/  LOP3.LUT R20, R19, 0x3800, RZ, 0xc0, !PT ;  /* 0x0000380013147812 */ /* 0x000fe400078ec0ff */
[----:B------:R-:W-:Y:S02]  /*0d70*/  LOP3.LUT R15, R15, 0x3ffffffe, RZ, 0xc0, !PT ;  /* 0x3ffffffe0f0f7812 */ /* 0x000fe400078ec0ff */
[----:B------:R-:W-:Y:S02]  /*0d80*/  SEL R19, R24, RZ, P0 ;  /* 0x000000ff18137207 */ /* 0x000fe40000000000 */
[----:B------:R-:W-:Y:S02]  /*0d90*/  IADD3 R15, PT, PT, R15, R17, R20 ;  /* 0x000000110f0f7210 */ /* 0x000fe40007ffe014 */
[----:B------:R-:W-:-:S04]  /*0da0*/  SEL R20, R25, 0x80000000, P0 ;  /* 0x8000000019147807 */ /* 0x000fc80000000000 */
[----:B------:R-:W-:-:S04]  /*0db0*/  SHF.R.U64 R19, R19, R54, R20 ;  /* 0x0000003613137219 */ /* 0x000fc80000001214 */
[----:B------:R-:W-:Y:S01]  /*0dc0*/  LOP3.LUT R19, R19, 0xf, RZ, 0xc0, !PT ;  /* 0x0000000f13137812 */ /* 0x000fe200078ec0ff */
[----:B0-----:R-:W-:-:S04]  /*0dd0*/  VIADD R12, R8, 0x1 ;  /* 0x00000001080c7836 */ /* 0x001fc80000000000 */
[----:B------:R-:W-:Y:S01]  /*0de0*/  IMAD.SHL.U32 R20, R19, 0x800, RZ ;  /* 0x0000080013147824 */ /* 0x000fe200078e00ff */
[----:B------:R-:W-:Y:S01]  /*0df0*/  SHF.R.U32.HI R19, RZ, 0x2, R19 ;  /* 0x00000002ff137819 */ /* 0x000fe20000011613 */
[----:B------:R-:W-:Y:S03]  /*0e00*/  STS.U16 [R7], R12 ;  /* 0x0000000c07007388 */ /* 0x000fe60000000400 */
[----:B------:R-:W-:Y:S01]  /*0e10*/  LOP3.LUT R20, R20, 0x3800, RZ, 0xc0, !PT ;  /* 0x0000380014147812 */ /* 0x000fe200078ec0ff */
[----:B------:R-:W0:Y:S01]  /*0e20*/  LDS.U16 R10, [R9] ;  /* 0x00000000090a7984 */ /* 0x000e220000000400 */
[----:B------:R-:W-:-:S04]  /*0e30*/  LOP3.LUT R19, R19, 0x3ffffffe, RZ, 0xc0, !PT ;  /* 0x3ffffffe13137812 */ /* 0x000fc800078ec0ff */
[----:B------:R-:W-:Y:S02]  /*0e40*/  IADD3 R41, PT, PT, R19, R17, R20 ;  /* 0x0000001113297210 */ /* 0x000fe40007ffe014 */
[----:B------:R-:W-:-:S04]  /*0e50*/  @!P1 SHF.R.U32.HI R19, RZ, 0x3, R2 ;  /* 0x00000003ff139819 */ /* 0x000fc80000011602 */
[----:B------:R-:W-:Y:S01]  /*0e60*/  @!P1 LOP3.LUT R61, R19, 0x7c, RZ, 0xc0, !PT ;  /* 0x0000007c133d9812 */ /* 0x000fe200078ec0ff */
[----:B0-----:R-:W-:-:S05]  /*0e70*/  VIADD R14, R10, 0x1 ;  /* 0x000000010a0e7836 */ /* 0x001fca0000000000 */
[----:B------:R-:W-:Y:S04]  /*0e80*/  STS.U16 [R9], R14 ;  /* 0x0000000e09007388 */ /* 0x000fe80000000400 */
        /* <DEDUP_REMOVED lines=15> */
[----:B------:R-:W1:Y:S04]  /*0f80*/  LDS R45, [R16+0x8] ;  /* 0x00000800102d7984 */ /* 0x000e680000000800 */
[----:B------:R-:W2:Y:S04]  /*0f90*/  LDS R46, [R16+0xc] ;  /* 0x00000c00102e7984 */ /* 0x000ea80000000800 */
[----:B------:R-:W3:Y:S04]  /*0fa0*/  LDS R47, [R16+0x10] ;  /* 0x00001000102f7984 */ /* 0x000ee80000000800 */
[----:B------:R-:W4:Y:S04]  /*0fb0*/  LDS R48, [R16+0x14] ;  /* 0x0000140010307984 */ /* 0x000f280000000800 */
[----:B------:R-:W5:Y:S04]  /*0fc0*/  LDS R49, [R16+0x18] ;  /* 0x0000180010317984 */ /* 0x000f680000000800 */
[----:B------:R-:W5:Y:S04]  /*0fd0*/  LDS R50, [R16+0x1c] ;  /* 0x00001c0010327984 */ /* 0x000f680000000800 */
[----:B------:R-:W5:Y:S01]  /*0fe0*/  LDS R51, [R16+0x20] ;  /* 0x0000200010337984 */ /* 0x000f620000000800 */
[----:B0-----:R-:W-:-:S04]  /*0ff0*/  IMAD.IADD R44, R43, 0x1, R44 ;  /* 0x000000012b2c7824 */ /* 0x001fc800078e022c */
[----:B-1----:R-:W-:-:S04]  /*1000*/  IMAD.IADD R45, R45, 0x1, R44 ;  /* 0x000000012d2d7824 */ /* 0x002fc800078e022c */
[----:B--2---:R-:W-:-:S04]  /*1010*/  IMAD.IADD R46, R46, 0x1, R45 ;  /* 0x000000012e2e7824 */ /* 0x004fc800078e022d */
[----:B---3--:R-:W-:-:S04]  /*1020*/  IMAD.IADD R47, R47, 0x1, R46 ;  /* 0x000000012f2f7824 */ /* 0x008fc800078e022e */
[----:B----4-:R-:W-:-:S04]  /*1030*/  IMAD.IADD R48, R48, 0x1, R47 ;  /* 0x0000000130307824 */ /* 0x010fc800078e022f */
[----:B-----5:R-:W-:-:S04]  /*1040*/  IMAD.IADD R49, R49, 0x1, R48 ;  /* 0x0000000131317824 */ /* 0x020fc800078e0230 */
[----:B------:R-:W-:-:S04]  /*1050*/  IMAD.IADD R50, R50, 0x1, R49 ;  /* 0x0000000132327824 */ /* 0x000fc800078e0231 */
[----:B------:R-:W-:-:S05]  /*1060*/  IMAD.IADD R51, R51, 0x1, R50 ;  /* 0x0000000133337824 */ /* 0x000fca00078e0232 */
[----:B------:R-:W0:Y:S02]  /*1070*/  SHFL.UP P0, R18, R51, 0x1, RZ ;  /* 0x0420000033127989 */ /* 0x000e2400000000ff */
[----:B0-----:R-:W-:-:S05]  /*1080*/  @P0 IMAD.IADD R18, R51, 0x1, R18 ;  /* 0x0000000133120824 */ /* 0x001fca00078e0212 */
[----:B------:R-:W0:Y:S02]  /*1090*/  SHFL.UP P0, R17, R18, 0x2, RZ ;  /* 0x0440000012117989 */ /* 0x000e2400000000ff */
[----:B0-----:R-:W-:-:S05]  /*10a0*/  @P0 IMAD.IADD R17, R18, 0x1, R17 ;  /* 0x0000000112110824 */ /* 0x001fca00078e0211 */
[----:B------:R-:W0:Y:S02]  /*10b0*/  SHFL.UP P0, R16, R17, 0x4, RZ ;  /* 0x0480000011107989 */ /* 0x000e2400000000ff */
        /* <DEDUP_REMOVED lines=12> */
[C---:B------:R-:W-:Y:S01]  /*1180*/  ISETP.NE.AND P3, PT, R53.reuse, 0xf, PT ;  /* 0x0000000f3500780c */ /* 0x040fe20003f65270 */
        /* <DEDUP_REMOVED lines=8> */
[----:B------:R-:W-:-:S03]  /*1210*/  IMAD.IADD R23, R23, 0x1, R22 ;  /* 0x0000000117177824 */ /* 0x000fc600078e0216 */
[----:B------:R-:W-:Y:S01]  /*1220*/  SEL R59, R22, R59, !P0 ;  /* 0x0000003b163b7207 */ /* 0x000fe20004000000 */
[----:B-1----:R-:W-:Y:S01]  /*1230*/  IMAD.IADD R16, R23, 0x1, R16 ;  /* 0x0000000117107824 */ /* 0x002fe200078e0210 */
[----:B------:R-:W-:-:S03]  /*1240*/  ISETP.NE.AND P0, PT, R53, 0x4, PT ;  /* 0x000000043500780c */ /* 0x000fc60003f05270 */
[----:B------:R-:W-:Y:S01]  /*1250*/  IMAD.IADD R17, R17, 0x1, R16 ;  /* 0x0000000111117824 */ /* 0x000fe200078e0210 */
[----:B------:R-:W-:Y:S02]  /*1260*/  SEL R59, R23, R59, !P0 ;  /* 0x0000003b173b7207 */ /* 0x000fe40004000000 */
[----:B------:R-:W0:Y:S01]  /*1270*/  LDS.128 R20, [UR4+0x4820] ;  /* 0x00482004ff147984 */ /* 0x000e220008000c00 */
[----:B------:R-:W-:Y:S01]  /*1280*/  ISETP.NE.AND P0, PT, R53, 0x5, PT ;  /* 0x000000053500780c */ /* 0x000fe20003f05270 */
[----:B------:R-:W-:-:S03]  /*1290*/  IMAD.IADD R18, R18, 0x1, R17 ;  /* 0x0000000112127824 */ /* 0x000fc600078e0211 */
[----:B------:R-:W-:Y:S01]  /*12a0*/  SEL R59, R16, R59, !P0 ;  /* 0x0000003b103b7207 */ /* 0x000fe20004000000 */
[----:B------:R-:W-:Y:S01]  /*12b0*/  IMAD.IADD R19, R19, 0x1, R18 ;  /* 0x0000000113137824 */ /* 0x000fe200078e0212 */
[----:B------:R-:W-:-:S04]  /*12c0*/  ISETP.NE.AND P0, PT, R53, 0x6, PT ;  /* 0x000000063500780c */ /* 0x000fc80003f05270 */
[----:B------:R-:W-:Y:S02]  /*12d0*/  SEL R59, R17, R59, !P0 ;  /* 0x0000003b113b7207 */ /* 0x000fe40004000000 */
[----:B------:R-:W-:-:S04]  /*12e0*/  ISETP.NE.AND P0, PT, R53, 0x7, PT ;  /* 0x000000073500780c */ /* 0x000fc80003f05270 */
[----:B------:R-:W-:Y:S02]  /*12f0*/  SEL R59, R18, R59, !P0 ;  /* 0x0000003b123b7207 */ /* 0x000fe40004000000 */
[----:B------:R-:W-:-:S04]  /*1300*/  ISETP.NE.AND P0, PT, R53, 0x8, PT ;  /* 0x000000083500780c */ /* 0x000fc80003f05270 */
[----:B------:R-:W-:Y:S02]  /*1310*/  SEL R59, R19, R59, !P0 ;  /* 0x0000003b133b7207 */ /* 0x000fe40004000000 */
[----:B------:R-:W-:Y:S01]  /*1320*/  ISETP.NE.AND P0, PT, R53, 0x9, PT ;  /* 0x000000093500780c */ /* 0x000fe20003f05270 */
[----:B0-----:R-:W-:Y:S02]  /*1330*/  IMAD.IADD R20, R19, 0x1, R20 ;  /* 0x0000000113147824 */ /* 0x001fe400078e0214 */
[----:B------:R-:W0:Y:S02]  /*1340*/  LDS.128 R16, [UR4+0x4830] ;  /* 0x00483004ff107984 */ /* 0x000e240008000c00 */
[----:B------:R-:W-:Y:S01]  /*1350*/  IMAD.IADD R21, R21, 0x1, R20 ;  /* 0x0000000115157824 */ /* 0x000fe200078e0214 */
[----:B------:R-:W-:Y:S02]  /*1360*/  SEL R59, R20, R59, !P0 ;  /* 0x0000003b143b7207 */ /* 0x000fe40004000000 */
        /* <DEDUP_REMOVED lines=8> */
[----:B------:R-:W-:-:S04]  /*13f0*/  ISETP.NE.AND P0, PT, R0, RZ, PT ;  /* 0x000000ff0000720c */ /* 0x000fc80003f05270 */
[----:B------:R-:W-:Y:S01]  /*1400*/  ISETP.GT.U32.OR P2, PT, R2, 0x1f, P0 ;  /* 0x0000001f0200780c */ /* 0x000fe20000744470 */
[----:B0-----:R-:W-:-:S04]  /*1410*/  IMAD.IADD R16, R23, 0x1, R16 ;  /* 0x0000000117107824 */ /* 0x001fc800078e0210 */
[----:B------:R-:W-:Y:S01]  /*1420*/  IMAD.IADD R17, R17, 0x1, R16 ;  /* 0x0000000111117824 */ /* 0x000fe200078e0210 */
[----:B------:R-:W-:Y:S02]  /*1430*/  SEL R59, R16, R59, !P1 ;  /* 0x0000003b103b7207 */ /* 0x000fe40004800000 */
[----:B------:R-:W-:Y:S01]  /*1440*/  ISETP.GT.U32.AND P1, PT, R2, 0x1f, PT ;  /* 0x0000001f0200780c */ /* 0x000fe20003f24070 */
[----:B------:R-:W-:Y:S01]  /*1450*/  IMAD.IADD R18, R18, 0x1, R17 ;  /* 0x0000000112127824 */ /* 0x000fe200078e0211 */
[----:B------:R-:W-:Y:S02]  /*1460*/  SEL R59, R17, R59, !P4 ;  /* 0x0000003b113b7207 */ /* 0x000fe40006000000 */
[----:B------:R-:W-:Y:S01]  /*1470*/  SEL R16, R51, RZ, P0 ;  /* 0x000000ff33107207 */ /* 0x000fe20000000000 */
[----:B------:R-:W-:Y:S01]  /*1480*/  IMAD.IADD R19, R19, 0x1, R18 ;  /* 0x0000000113137824 */ /* 0x000fe200078e0212 */
[----:B------:R-:W-:Y:S02]  /*1490*/  SEL R59, R18, R59, !P3 ;  /* 0x0000003b123b7207 */ /* 0x000fe40005800000 */
[----:B------:R-:W-:-:S02]  /*14a0*/  ISETP.NE.AND P0, PT, R2, RZ, PT ;  /* 0x000000ff0200720c */ /* 0x000fc40003f05270 */
[----:B------:R-:W-:-:S03]  /*14b0*/  LEA R17, R2, UR4, 0x2 ;  /* 0x0000000402117c11 */ /* 0x000fc6000f8e10ff */
[----:B------:R-:W-:Y:S02]  /*14c0*/  @P1 IMAD.IADD R51, R59, 0x1, R16 ;  /* 0x000000013b331824 */ /* 0x000fe400078e0210 */
[----:B------:R-:W-:-:S05]  /*14d0*/  @!P2 IMAD.U32 R51, R19, 0x10000, RZ ;  /* 0x000100001333a824 */ /* 0x000fca00078e00ff */
[----:B------:R-:W-:Y:S01]  /*14e0*/  @!P2 STS [UR4+0x4850], R51 ;  /* 0x00485033ff00a988 */ /* 0x000fe20008000804 */
[----:B------:R-:W-:Y:S06]  /*14f0*/  BAR.SYNC.DEFER_BLOCKING 0x0 ;  /* 0x0000000000007b1d */ /* 0x000fec0000010000 */
[----:B------:R-:W0:Y:S02]  /*1500*/  LDS R16, [UR4+0x4850] ;  /* 0x00485004ff107984 */ /* 0x000e240008000800 */
[----:B0-----:R-:W-:Y:S02]  /*1510*/  SEL R16, R16, RZ, P0 ;  /* 0x000000ff10107207 */ /* 0x001fe40000000000 */
[----:B------:R-:W-:-:S03]  /*1520*/  ISETP.GT.U32.AND P0, PT, R54, 0x3b, PT ;  /* 0x0000003b3600780c */ /* 0x000fc60003f04070 */
[----:B------:R-:W-:Y:S02]  /*1530*/  IMAD.IADD R19, R16, 0x1, R51 ;  /* 0x0000000110137824 */ /* 0x000fe400078e0233 */
[----:B------:R-:W-:Y:S02]  /*1540*/  IMAD R16, R2, 0x20, R17 ;  /* 0x0000002002107824 */ /* 0x000fe400078e0211 */
[--C-:B------:R-:W-:Y:S02]  /*1550*/  IMAD.IADD R43, R43, 0x1, R19.reuse ;  /* 0x000000012b2b7824 */ /* 0x100fe400078e0213 */
[--C-:B------:R-:W-:Y:S01]  /*1560*/  IMAD.IADD R21, R44, 0x1, R19.reuse ;  /* 0x000000012c157824 */ /* 0x100fe200078e0213 */
[----:B------:R-:W-:Y:S01]  /*1570*/  STS [R16], R19 ;  /* 0x0000001310007388 */ /* 0x000fe20000000800 */
[--C-:B------:R-:W-:Y:S02]  /*1580*/  IMAD.IADD R45, R45, 0x1, R19.reuse ;  /* 0x000000012d2d7824 */ /* 0x100fe400078e0213 */
[--C-:B------:R-:W-:Y:S01]  /*1590*/  IMAD.IADD R23, R46, 0x1, R19.reuse ;  /* 0x000000012e177824 */ /* 0x100fe200078e0213 */
[----:B------:R-:W-:Y:S01]  /*15a0*/  STS [R16+0x4], R43 ;  /* 0x0000042b10007388 */ /* 0x000fe20000000800 */
[----:B------:R-:W-:-:S02]  /*15b0*/  IMAD.IADD R47, R47, 0x1, R19 ;  /* 0x000000012f2f7824 */ /* 0x000fc400078e0213 */
[--C-:B------:R-:W-:Y:S01]  /*15c0*/  IMAD.IADD R51, R48, 0x1, R19.reuse ;  /* 0x0000000130337824 */ /* 0x100fe200078e0213 */
[----:B------:R-:W-:Y:S01]  /*15d0*/  STS [R16+0x8], R21 ;  /* 0x0000081510007388 */ /* 0x000fe20000000800 */
[--C-:B------:R-:W-:Y:S02]  /*15e0*/  IMAD.IADD R49, R49, 0x1, R19.reuse ;  /* 0x0000000131317824 */ /* 0x100fe400078e0213 */
[----:B------:R-:W-:Y:S01]  /*15f0*/  IMAD.IADD R53, R50, 0x1, R19 ;  /* 0x0000000132357824 */ /* 0x000fe200078e0213 */
[----:B------:R-:W-:Y:S01]  /*1600*/  STS [R16+0xc], R45 ;  /* 0x00000c2d10007388 */ /* 0x000fe20000000800 */
[----:B------:R-:W-:-:S03]  /*1610*/  @!P0 VIADD R54, R54, 0x4 ;  /* 0x0000000436368836 */ /* 0x000fc60000000000 */
        /* <DEDUP_REMOVED lines=13> */
[----:B------:R-:W5:Y:S01]  /*16f0*/  LDS.U16 R41, [R41] ;  /* 0x0000000029297984 */ /* 0x000f620000000400 */
[----:B0-----:R-:W-:-:S02]  /*1700*/  IMAD.IADD R4, R4, 0x1, R3 ;  /* 0x0000000104047824 */ /* 0x001fc400078e0203 */
[----:B-1----:R-:W-:-:S03]  /*1710*/  IMAD.IADD R6, R6, 0x1, R5 ;  /* 0x0000000106067824 */ /* 0x002fc600078e0205 */
[----:B------:R-:W-:Y:S01]  /*1720*/  LEA.HI R4, R4, R4, RZ, 0x1b ;  /* 0x0000000404047211 */ /* 0x000fe200078fd8ff */
[----:B--2---:R-:W-:Y:S01]  /*1730*/  IMAD.IADD R8, R8, 0x1, R7 ;  /* 0x0000000108087824 */ /* 0x004fe200078e0207 */
[----:B------:R-:W-:Y:S02]  /*1740*/  LEA.HI R6, R6, R6, RZ, 0x1b ;  /* 0x0000000606067211 */ /* 0x000fe400078fd8ff */
[----:B------:R-:W-:Y:S01]  /*1750*/  LEA R3, R4, UR4, 0x3 ;  /* 0x0000000404037c11 */ /* 0x000fe2000f8e18ff */
[----:B------:R-:W-:Y:S01]  /*1760*/  BAR.SYNC.DEFER_BLOCKING 0x0 ;  /* 0x0000000000007b1d */ /* 0x000fe20000010000 */
[----:B---3--:R-:W-:Y:S01]  /*1770*/  IMAD.IADD R10, R10, 0x1, R9 ;  /* 0x000000010a0a7824 */ /* 0x008fe200078e0209 */
[----:B------:R-:W-:Y:S01]  /*1780*/  LEA.HI R8, R8, R8, RZ, 0x1b ;  /* 0x0000000808087211 */ /* 0x000fe200078fd8ff */
[----:B------:R-:W-:Y:S01]  /*1790*/  IMAD.MOV.U32 R4, RZ, RZ, R26 ;  /* 0x000000ffff047224 */ /* 0x000fe200078e001a */
[----:B------:R-:W-:Y:S01]  /*17a0*/  LEA R5, R6, UR4, 0x3 ;  /* 0x0000000406057c11 */ /* 0x000fe2000f8e18ff */
[----:B----4-:R-:W-:Y:S01]  /*17b0*/  IMAD.IADD R12, R12, 0x1, R11 ;  /* 0x000000010c0c7824 */ /* 0x010fe200078e020b */
[----:B------:R-:W-:Y:S01]  /*17c0*/  LEA.HI R10, R10, R10, RZ, 0x1b ;  /* 0x0000000a0a0a7211 */ /* 0x000fe200078fd8ff */
[----:B------:R-:W-:Y:S01]  /*17d0*/  IMAD.MOV.U32 R6, RZ, RZ, R24 ;  /* 0x000000ffff067224 */ /* 0x000fe200078e0018 */
[----:B------:R-:W-:Y:S01]  /*17e0*/  LEA R7, R8, UR4, 0x3 ;  /* 0x0000000408077c11 */ /* 0x000fe2000f8e18ff */
[----:B-----5:R-:W-:Y:S01]  /*17f0*/  IMAD.IADD R14, R14, 0x1, R13 ;  /* 0x000000010e0e7824 */ /* 0x020fe200078e020d */
[----:B------:R-:W-:Y:S01]  /*1800*/  LEA.HI R12, R12, R12, RZ, 0x1b ;  /* 0x0000000c0c0c7211 */ /* 0x000fe200078fd8ff */
[----:B------:R-:W-:Y:S01]  /*1810*/  IMAD.IADD R40, R40, 0x1, R15 ;  /* 0x0000000128287824 */ /* 0x000fe200078e020f */
[----:B------:R-:W-:-:S02]  /*1820*/  LEA R9, R10, UR4, 0x3 ;  /* 0x000000040a097c11 */ /* 0x000fc4000f8e18ff */
[----:B------:R-:W-:Y:S01]  /*1830*/  LEA.HI R14, R14, R14, RZ, 0x1b ;  /* 0x0000000e0e0e7211 */ /* 0x000fe200078fd8ff */
[----:B------:R-:W-:Y:S01]  /*1840*/  IMAD.IADD R42, R42, 0x1, R41 ;  /* 0x000000012a2a7824 */ /* 0x000fe200078e0229 */
[----:B------:R-:W-:-:S04]  /*1850*/  LEA.HI R40, R40, R40, RZ, 0x1b ;  /* 0x0000002828287211 */ /* 0x000fc800078fd8ff */
[----:B------:R-:W-:Y:S02]  /*1860*/  LEA.HI R42, R42, R42, RZ, 0x1b ;  /* 0x0000002a2a2a7211 */ /* 0x000fe400078fd8ff */
[----:B------:R-:W-:Y:S01]  /*1870*/  LEA R11, R40, UR4, 0x3 ;  /* 0x00000004280b7c11 */ /* 0x000fe2000f8e18ff */
[----:B------:R0:W-:Y:S01]  /*1880*/  STS.64 [R3], R38 ;  /* 0x0000002603007388 */ /* 0x0001e20000000a00 */
[----:B------:R-:W-:-:S03]  /*1890*/  LEA R13, R42, UR4, 0x3 ;  /* 0x000000042a0d7c11 */ /* 0x000fc6000f8e18ff */
[----:B------:R1:W-:Y:S04]  /*18a0*/  STS.64 [R5], R36 ;  /* 0x0000002405007388 */ /* 0x0003e80000000a00 */
[----:B------:R2:W-:Y:S01]  /*18b0*/  STS.64 [R7], R34 ;  /* 0x0000002207007388 */ /* 0x0005e20000000a00 */
[----:B0-----:R-:W-:-:S03]  /*18c0*/  LEA R3, R12, UR4, 0x3 ;  /* 0x000000040c037c11 */ /* 0x001fc6000f8e18ff */
[----:B------:R-:W-:Y:S01]  /*18d0*/  STS.64 [R9], R32 ;  /* 0x0000002009007388 */ /* 0x000fe20000000a00 */
[----:B-1----:R-:W-:-:S03]  /*18e0*/  LEA R5, R14, UR4, 0x3 ;  /* 0x000000040e057c11 */ /* 0x002fc6000f8e18ff */
[----:B------:R-:W-:Y:S01]  /*18f0*/  STS.64 [R3], R30 ;  /* 0x0000001e03007388 */ /* 0x000fe20000000a00 */
[----:B--2---:R-:W-:-:S03]  /*1900*/  IMAD.MOV.U32 R7, RZ, RZ, R25 ;  /* 0x000000ffff077224 */ /* 0x004fc600078e0019 */
[----:B------:R0:W-:Y:S02]  /*1910*/  STS.64 [R5], R28 ;  /* 0x0000001c05007388 */ /* 0x0001e40000000a00 */
[----:B0-----:R-:W-:-:S05]  /*1920*/  IMAD.MOV.U32 R5, RZ, RZ, R27 ;  /* 0x000000ffff057224 */ /* 0x001fca00078e001b */
[----:B------:R0:W-:Y:S04]  /*1930*/  STS.64 [R11], R4 ;  /* 0x000000040b007388 */ /* 0x0001e80000000a00 */
[----:B------:R0:W-:Y:S01]  /*1940*/  STS.64 [R13], R6 ;  /* 0x000000060d007388 */ /* 0x0001e20000000a00 */
[----:B------:R-:W-:Y:S06]  /*1950*/  BAR.SYNC.DEFER_BLOCKING 0x0 ;  /* 0x0000000000007b1d */ /* 0x000fec0000010000 */
[----:B------:R0:W1:Y:S04]  /*1960*/  LDS.64 R38, [R56] ;  /* 0x0000000038267984 */ /* 0x0000680000000a00 */
[----:B------:R0:W2:Y:S04]  /*1970*/  LDS.64 R36, [R55+0x8] ;  /* 0x0000080037247984 */ /* 0x0000a80000000a00 */
[----:B------:R0:W3:Y:S04]  /*1980*/  LDS.64 R34, [R55+0x10] ;  /* 0x0000100037227984 */ /* 0x0000e80000000a00 */
[----:B------:R0:W4:Y:S04]  /*1990*/  LDS.64 R32, [R55+0x18] ;  /* 0x0000180037207984 */ /* 0x0001280000000a00 */
[----:B------:R0:W0:Y:S04]  /*19a0*/  LDS.64 R30, [R55+0x20] ;  /* 0x00002000371e7984 */ /* 0x0000280000000a00 */
[----:B------:R0:W0:Y:S04]  /*19b0*/  LDS.64 R28, [R55+0x28] ;  /* 0x00002800371c7984 */ /* 0x0000280000000a00 */
[----:B------:R0:W0:Y:S04]  /*19c0*/  LDS.64 R26, [R55+0x30] ;  /* 0x00003000371a7984 */ /* 0x0000280000000a00 */
[----:B------:R0:W0:Y:S01]  /*19d0*/  LDS.64 R24, [R55+0x38] ;  /* 0x0000380037187984 */ /* 0x0000220000000a00 */
[----:B------:R-:W-:Y:S06]  /*19e0*/  @!P0 BAR.SYNC.DEFER_BLOCKING 0x0 ;  /* 0x0000000000008b1d */ /* 0x000fec0000010000 */
[----:B------:R-:W-:Y:S05]  /*19f0*/  @!P0 BRA `(.L_x_3) ;  /* 0xffffffec00588947 */ /* 0x000fea000383ffff */
[----:B------:R-:W5:Y:S01]  /*1a00*/  S2R R0, SR_TID.X ;  /* 0x0000000000007919 */ /* 0x000f620000002100 */
[----:B-1----:R-:W-:Y:S01]  /*1a10*/  ISETP.GT.U32.AND P0, PT, R38, -0x1, PT ;  /* 0xffffffff2600780c */ /* 0x002fe20003f04070 */
[----:B0-----:R-:W-:Y:S01]  /*1a20*/  IMAD.MOV.U32 R7, RZ, RZ, -0x1 ;  /* 0xffffffffff077424 */ /* 0x001fe200078e00ff */
[----:B--2---:R-:W-:Y:S01]  /*1a30*/  ISETP.GT.U32.AND P1, PT, R36, -0x1, PT ;  /* 0xffffffff2400780c */ /* 0x004fe20003f24070 */
[----:B------:R-:W-:Y:S01]  /*1a40*/  BAR.SYNC.DEFER_BLOCKING 0x0 ;  /* 0x0000000000007b1d */ /* 0x000fe20000010000 */
[----:B------:R-:W-:Y:S02]  /*1a50*/  ISETP.GT.AND.EX P0, PT, R39, -0x1, PT, P0 ;  /* 0xffffffff2700780c */ /* 0x000fe40003f04300 */
[----:B------:R-:W-:Y:S02]  /*1a60*/  ISETP.GT.U32.AND P2, PT, R28, -0x1, PT ;  /* 0xffffffff1c00780c */ /* 0x000fe40003f44070 */
[----:B------:R-:W-:-:S03]  /*1a70*/  SEL R4, R7, 0x80000000, P0 ;  /* 0x8000000007047807 */ /* 0x000fc60000000000 */
[----:B------:R-:W0:Y:S01]  /*1a80*/  S2UR UR6, SR_CgaCtaId ;  /* 0x00000000000679c3 */ /* 0x000e220000008800 */
[----:B------:R-:W-:Y:S01]  /*1a90*/  UMOV UR5, 0x400 ;  /* 0x0000040000057882 */ /* 0x000fe20000000000 */
[----:B------:R-:W1:Y:S01]  /*1aa0*/  S2R R8, SR_TID.X ;  /* 0x0000000000087919 */ /* 0x000e620000002100 */
[----:B------:R-:W-:-:S05]  /*1ab0*/  LOP3.LUT R39, R4, R39, RZ, 0x3c, !PT ;  /* 0x0000002704277212 */ /* 0x000fca00078e3cff */
[----:B------:R-:W2:Y:S01]  /*1ac0*/  LDC.64 R18, c[0x0][0x388] ;  /* 0x0000e200ff127b82 */ /* 0x000ea20000000a00 */
[C---:B-----5:R-:W-:Y:S02]  /*1ad0*/  VIADD R3, R0.reuse, 0x200 ;  /* 0x0000020000037836 */ /* 0x060fe40000000000 */
[----:B------:R-:W-:Y:S01]  /*1ae0*/  VIADD R5, R0, 0x600 ;  /* 0x0000060000057836 */ /* 0x000fe20000000000 */
[----:B0-----:R-:W-:Y:S02]  /*1af0*/  ULEA UR5, UR6, UR5, 0x18 ;  /* 0x0000000506057291 */ /* 0x001fe4000f8ec0ff */
[----:B------:R-:W-:Y:S02]  /*1b00*/  LEA.HI R2, R3, R0, RZ, 0x1b ;  /* 0x0000000003027211 */ /* 0x000fe400078fd8ff */
[----:B------:R-:W-:Y:S02]  /*1b10*/  SEL R3, RZ, 0xffffffff, !P0 ;  /* 0xffffffffff037807 */ /* 0x000fe40004000000 */
[----:B------:R-:W-:Y:S01]  /*1b20*/  ISETP.GT.AND.EX P0, PT, R37, -0x1, PT, P1 ;  /* 0xffffffff2500780c */ /* 0x000fe20003f04310 */
[----:B--2---:R-:W-:Y:S01]  /*1b30*/  IMAD.WIDE.U32 R18, R57, 0x8, R18 ;  /* 0x0000000839127825 */ /* 0x004fe200078e0012 */
[----:B---3--:R-:W-:-:S02]  /*1b40*/  ISETP.GT.U32.AND P1, PT, R34, -0x1, PT ;  /* 0xffffffff2200780c */ /* 0x008fc40003f24070 */
[----:B------:R-:W-:Y:S01]  /*1b50*/  LOP3.LUT R38, R3, R38, RZ, 0x3c, !PT ;  /* 0x0000002603267212 */ /* 0x000fe200078e3cff */
[----:B-1----:R-:W-:Y:S01]  /*1b60*/  VIADD R11, R8, 0xe00 ;  /* 0x00000e00080b7836 */ /* 0x002fe20000000000 */
[----:B------:R-:W-:Y:S02]  /*1b70*/  SEL R3, RZ, 0xffffffff, !P0 ;  /* 0xffffffffff037807 */ /* 0x000fe40004000000 */
[----:B------:R-:W-:Y:S01]  /*1b80*/  SEL R4, R7, 0x80000000, P0 ;  /* 0x8000000007047807 */ /* 0x000fe20000000000 */
[----:B------:R-:W-:Y:S01]  /*1b90*/  STS.64 [R56], R38 ;  /* 0x0000002638007388 */ /* 0x000fe20000000a00 */
[----:B------:R-:W-:Y:S02]  /*1ba0*/  ISETP.GT.AND.EX P0, PT, R35, -0x1, PT, P1 ;  /* 0xffffffff2300780c */ /* 0x000fe40003f04310 */
[----:B----4-:R-:W-:Y:S02]  /*1bb0*/  ISETP.GT.U32.AND P1, PT, R32, -0x1, PT ;  /* 0xffffffff2000780c */ /* 0x010fe40003f24070 */
[----:B------:R-:W-:-:S02]  /*1bc0*/  LOP3.LUT R36, R3, R36, RZ, 0x3c, !PT ;  /* 0x0000002403247212 */ /* 0x000fc400078e3cff */
[----:B------:R-:W-:Y:S02]  /*1bd0*/  LOP3.LUT R37, R4, R37, RZ, 0x3c, !PT ;  /* 0x0000002504257212 */ /* 0x000fe400078e3cff */
[----:B------:R-:W-:Y:S02]  /*1be0*/  SEL R3, RZ, 0xffffffff, !P0 ;  /* 0xffffffffff037807 */ /* 0x000fe40004000000 */
[----:B------:R-:W-:Y:S01]  /*1bf0*/  ISETP.GT.AND.EX P1, PT, R33, -0x1, PT, P1 ;  /* 0xffffffff2100780c */ /* 0x000fe20003f24310 */
[----:B------:R-:W-:Y:S01]  /*1c00*/  STS.64 [R55+0x8], R36 ;  /* 0x0000082437007388 */ /* 0x000fe20000000a00 */
[----:B------:R-:W-:Y:S02]  /*1c10*/  SEL R4, R7, 0x80000000, P0 ;  /* 0x8000000007047807 */ /* 0x000fe40000000000 */
[----:B------:R-:W-:Y:S02]  /*1c20*/  ISETP.GT.U32.AND P0, PT, R30, -0x1, PT ;  /* 0xffffffff1e00780c */ /* 0x000fe40003f04070 */
[----:B------:R-:W-:-:S02]  /*1c30*/  LOP3.LUT R34, R3, R34, RZ, 0x3c, !PT ;  /* 0x0000002203227212 */ /* 0x000fc400078e3cff */
[----:B------:R-:W-:Y:S02]  /*1c40*/  SEL R3, RZ, 0xffffffff, !P1 ;  /* 0xffffffffff037807 */ /* 0x000fe40004800000 */
[----:B------:R-:W-:Y:S02]  /*1c50*/  ISETP.GT.AND.EX P0, PT, R31, -0x1, PT, P0 ;  /* 0xffffffff1f00780c */ /* 0x000fe40003f04300 */
[----:B------:R-:W-:Y:S02]  /*1c60*/  LOP3.LUT R35, R4, R35, RZ, 0x3c, !PT ;  /* 0x0000002304237212 */ /* 0x000fe400078e3cff */
[----:B------:R-:W-:Y:S02]  /*1c70*/  LOP3.LUT R32, R3, R32, RZ, 0x3c, !PT ;  /* 0x0000002003207212 */ /* 0x000fe400078e3cff */
[----:B------:R-:W-:Y:S01]  /*1c80*/  SEL R6, R7, 0x80000000, P1 ;  /* 0x8000000007067807 */ /* 0x000fe20000800000 */
[----:B------:R-:W-:Y:S01]  /*1c90*/  STS.64 [R55+0x10], R34 ;  /* 0x0000102237007388 */ /* 0x000fe20000000a00 */
[----:B------:R-:W-:-:S02]  /*1ca0*/  SEL R3, RZ, 0xffffffff, !P0 ;  /* 0xffffffffff037807 */ /* 0x000fc40004000000 */
[----:B------:R-:W-:Y:S02]  /*1cb0*/  SEL R4, R7, 0x80000000, P0 ;  /* 0x8000000007047807 */ /* 0x000fe40000000000 */
[----:B------:R-:W-:Y:S02]  /*1cc0*/  ISETP.GT.AND.EX P1, PT, R29, -0x1, PT, P2 ;  /* 0xffffffff1d00780c */ /* 0x000fe40003f24320 */
[----:B------:R-:W-:Y:S02]  /*1cd0*/  ISETP.GT.U32.AND P0, PT, R26, -0x1, PT ;  /* 0xffffffff1a00780c */ /* 0x000fe40003f04070 */
[----:B------:R-:W-:Y:S02]  /*1ce0*/  ISETP.GT.U32.AND P2, PT, R24, -0x1, PT ;  /* 0xffffffff1800780c */ /* 0x000fe40003f44070 */
[----:B------:R-:W-:Y:S02]  /*1cf0*/  LOP3.LUT R30, R3, R30, RZ, 0x3c, !PT ;  /* 0x0000001e031e7212 */ /* 0x000fe400078e3cff */
[----:B------:R-:W-:-:S02]  /*1d00*/  LOP3.LUT R31, R4, R31, RZ, 0x3c, !PT ;  /* 0x0000001f041f7212 */ /* 0x000fc400078e3cff */
[----:B------:R-:W-:Y:S02]  /*1d10*/  SEL R3, RZ, 0xffffffff, !P1 ;  /* 0xffffffffff037807 */ /* 0x000fe40004800000 */
[----:B------:R-:W-:Y:S01]  /*1d20*/  SEL R4, R7, 0x80000000, P1 ;  /* 0x8000000007047807 */ /* 0x000fe20000800000 */
[----:B------:R-:W-:Y:S01]  /*1d30*/  STS.64 [R55+0x20], R30 ;  /* 0x0000201e37007388 */ /* 0x000fe20000000a00 */
[----:B------:R-:W-:Y:S02]  /*1d40*/  ISETP.GT.AND.EX P0, PT, R27, -0x1, PT, P0 ;  /* 0xffffffff1b00780c */ /* 0x000fe40003f04300 */
[----:B------:R-:W-:Y:S02]  /*1d50*/  ISETP.GT.AND.EX P1, PT, R25, -0x1, PT, P2 ;  /* 0xffffffff1900780c */ /* 0x000fe40003f24320 */
[----:B------:R-:W-:Y:S02]  /*1d60*/  LEA.HI R0, R5, R0, RZ, 0x1b ;  /* 0x0000000005007211 */ /* 0x000fe400078fd8ff */
[----:B------:R-:W-:-:S02]  /*1d70*/  LOP3.LUT R33, R6, R33, RZ, 0x3c, !PT ;  /* 0x0000002106217212 */ /* 0x000fc400078e3cff */
[----:B------:R-:W-:Y:S02]  /*1d80*/  LOP3.LUT R28, R3, R28, RZ, 0x3c, !PT ;  /* 0x0000001c031c7212 */ /* 0x000fe400078e3cff */
[----:B------:R-:W-:Y:S01]  /*1d90*/  LOP3.LUT R29, R4, R29, RZ, 0x3c, !PT ;  /* 0x0000001d041d7212 */ /* 0x000fe200078e3cff */
[----:B------:R-:W-:Y:S01]  /*1da0*/  STS.64 [R55+0x18], R32 ;  /* 0x0000182037007388 */ /* 0x000fe20000000a00 */
[----:B------:R-:W-:Y:S02]  /*1db0*/  SEL R5, RZ, 0xffffffff, !P0 ;  /* 0xffffffffff057807 */ /* 0x000fe40004000000 */
[C---:B------:R-:W-:Y:S01]  /*1dc0*/  SEL R6, R7.reuse, 0x80000000, P0 ;  /* 0x8000000007067807 */ /* 0x040fe20000000000 */
[----:B------:R-:W-:Y:S01]  /*1dd0*/  STS.64 [R55+0x28], R28 ;  /* 0x0000281c37007388 */ /* 0x000fe20000000a00 */
[----:B------:R-:W-:Y:S02]  /*1de0*/  SEL R3, RZ, 0xffffffff, !P1 ;  /* 0xffffffffff037807 */ /* 0x000fe40004800000 */
[----:B------:R-:W-:Y:S01]  /*1df0*/  SEL R4, R7, 0x80000000, P1 ;  /* 0x8000000007047807 */ /* 0x000fe20000800000 */
[----:B------:R-:W-:Y:S01]  /*1e00*/  VIADD R7, R8, 0xa00 ;  /* 0x00000a0008077836 */ /* 0x000fe20000000000 */
[----:B------:R-:W-:-:S02]  /*1e10*/  LOP3.LUT R26, R5, R26, RZ, 0x3c, !PT ;  /* 0x0000001a051a7212 */ /* 0x000fc400078e3cff */
[----:B------:R-:W-:Y:S02]  /*1e20*/  LOP3.LUT R27, R6, R27, RZ, 0x3c, !PT ;  /* 0x0000001b061b7212 */ /* 0x000fe400078e3cff */
[----:B------:R-:W-:Y:S02]  /*1e30*/  LOP3.LUT R24, R3, R24, RZ, 0x3c, !PT ;  /* 0x0000001803187212 */ /* 0x000fe400078e3cff */
[----:B------:R-:W-:Y:S01]  /*1e40*/  LOP3.LUT R25, R4, R25, RZ, 0x3c, !PT ;  /* 0x0000001904197212 */ /* 0x000fe200078e3cff */
[----:B------:R-:W-:Y:S01]  /*1e50*/  STS.64 [R55+0x30], R26 ;  /* 0x0000301a37007388 */ /* 0x000fe20000000a00 */
[C---:B------:R-:W-:Y:S02]  /*1e60*/  LOP3.LUT R3, R8.reuse, 0x400, RZ, 0xfc, !PT ;  /* 0x0000040008037812 */ /* 0x040fe400078efcff */
[C---:B------:R-:W-:Y:S01]  /*1e70*/  LOP3.LUT R5, R8.reuse, 0x800, RZ, 0xfc, !PT ;  /* 0x0000080008057812 */ /* 0x040fe200078efcff */
[----:B------:R-:W-:Y:S01]  /*1e80*/  STS.64 [R55+0x38], R24 ;  /* 0x0000381837007388 */ /* 0x000fe20000000a00 */
[----:B------:R-:W-:-:S02]  /*1e90*/  LOP3.LUT R9, R8, 0xc00, RZ, 0xfc, !PT ;  /* 0x00000c0008097812 */ /* 0x000fc400078efcff */
[-C--:B------:R-:W-:Y:S02]  /*1ea0*/  LEA.HI R4, R3, R8.reuse, RZ, 0x1b ;  /* 0x0000000803047211 */ /* 0x080fe400078fd8ff */
[-C--:B------:R-:W-:Y:S02]  /*1eb0*/  LEA.HI R5, R5, R8.reuse, RZ, 0x1b ;  /* 0x0000000805057211 */ /* 0x080fe400078fd8ff */
[-C--:B------:R-:W-:Y:S02]  /*1ec0*/  LEA.HI R7, R7, R8.reuse, RZ, 0x1b ;  /* 0x0000000807077211 */ /* 0x080fe400078fd8ff */
[-C--:B------:R-:W-:Y:S02]  /*1ed0*/  LEA.HI R9, R9, R8.reuse, RZ, 0x1b ;  /* 0x0000000809097211 */ /* 0x080fe400078fd8ff */
[-C--:B------:R-:W-:Y:S02]  /*1ee0*/  LEA.HI R11, R11, R8.reuse, RZ, 0x1b ;  /* 0x000000080b0b7211 */ /* 0x080fe400078fd8ff */
[----:B------:R-:W-:-:S02]  /*1ef0*/  LEA.HI R8, R8, R8, RZ, 0x1b ;  /* 0x0000000808087211 */ /* 0x000fc400078fd8ff */
[----:B------:R-:W-:Y:S02]  /*1f00*/  LEA R6, R4, UR4, 0x3 ;  /* 0x0000000404067c11 */ /* 0x000fe4000f8e18ff */
[----:B------:R-:W-:Y:S02]  /*1f10*/  LEA R3, R8, UR4, 0x3 ;  /* 0x0000000408037c11 */ /* 0x000fe4000f8e18ff */
[----:B------:R-:W-:Y:S02]  /*1f20*/  LEA R10, R5, UR4, 0x3 ;  /* 0x00000004050a7c11 */ /* 0x000fe4000f8e18ff */
[----:B------:R-:W-:Y:S01]  /*1f30*/  LEA R12, R7, UR4, 0x3 ;  /* 0x00000004070c7c11 */ /* 0x000fe2000f8e18ff */
[----:B------:R-:W-:Y:S01]  /*1f40*/  BAR.SYNC.DEFER_BLOCKING 0x0 ;  /* 0x0000000000007b1d */ /* 0x000fe20000010000 */
[----:B------:R-:W-:Y:S02]  /*1f50*/  LEA R14, R9, UR4, 0x3 ;  /* 0x00000004090e7c11 */ /* 0x000fe4000f8e18ff */
[----:B------:R-:W-:-:S02]  /*1f60*/  LEA R16, R11, UR4, 0x3 ;  /* 0x000000040b107c11 */ /* 0x000fc4000f8e18ff */
[----:B------:R-:W-:Y:S02]  /*1f70*/  LEA R20, R2, UR5, 0x3 ;  /* 0x0000000502147c11 */ /* 0x000fe4000f8e18ff */
[----:B------:R-:W-:-:S03]  /*1f80*/  LEA R0, R0, UR5, 0x3 ;  /* 0x0000000500007c11 */ /* 0x000fc6000f8e18ff */
[----:B------:R-:W0:Y:S04]  /*1f90*/  LDS.64 R4, [R20+0x1000] ;  /* 0x0010000014047984 */ /* 0x000e280000000a00 */
[----:B------:R-:W1:Y:S04]  /*1fa0*/  LDS.64 R8, [R0+0x3000] ;  /* 0x0030000000087984 */ /* 0x000e680000000a00 */
[----:B------:R-:W2:Y:S04]  /*1fb0*/  LDS.64 R2, [R3] ;  /* 0x0000000003027984 */ /* 0x000ea80000000a00 */
[----:B------:R-:W3:Y:S04]  /*1fc0*/  LDS.64 R6, [R6+0x2000] ;  /* 0x0020000006067984 */ /* 0x000ee80000000a00 */
[----:B------:R-:W4:Y:S04]  /*1fd0*/  LDS.64 R10, [R10+0x4000] ;  /* 0x004000000a0a7984 */ /* 0x000f280000000a00 */
[----:B------:R-:W5:Y:S04]  /*1fe0*/  LDS.64 R12, [R12+0x5000] ;  /* 0x005000000c0c7984 */ /* 0x000f680000000a00 */
[----:B------:R-:W5:Y:S04]  /*1ff0*/  LDS.64 R14, [R14+0x6000] ;  /* 0x006000000e0e7984 */ /* 0x000f680000000a00 */
[----:B------:R-:W5:Y:S04]  /*2000*/  LDS.64 R16, [R16+0x7000] ;  /* 0x0070000010107984 */ /* 0x000f680000000a00 */
[----:B0-----:R-:W-:Y:S04]  /*2010*/  STG.E.64 desc[UR8][R18.64+0x1000], R4 ;  /* 0x0010000412007986 */ /* 0x001fe8000c101b08 */
[----:B-1----:R-:W-:Y:S04]  /*2020*/  STG.E.64 desc[UR8][R18.64+0x3000], R8 ;  /* 0x0030000812007986 */ /* 0x002fe8000c101b08 */
[----:B--2---:R-:W-:Y:S04]  /*2030*/  STG.E.64 desc[UR8][R18.64], R2 ;  /* 0x0000000212007986 */ /* 0x004fe8000c101b08 */
[----:B---3--:R-:W-:Y:S04]  /*2040*/  STG.E.64 desc[UR8][R18.64+0x2000], R6 ;  /* 0x0020000612007986 */ /* 0x008fe8000c101b08 */
[----:B----4-:R-:W-:Y:S04]  /*2050*/  STG.E.64 desc[UR8][R18.64+0x4000], R10 ;  /* 0x0040000a12007986 */ /* 0x010fe8000c101b08 */
[----:B-----5:R-:W-:Y:S04]  /*2060*/  STG.E.64 desc[UR8][R18.64+0x5000], R12 ;  /* 0x0050000c12007986 */ /* 0x020fe8000c101b08 */
[----:B------:R-:W-:Y:S04]  /*2070*/  STG.E.64 desc[UR8][R18.64+0x6000], R14 ;  /* 0x0060000e12007986 */ /* 0x000fe8000c101b08 */
[----:B------:R-:W-:Y:S01]  /*2080*/  STG.E.64 desc[UR8][R18.64+0x7000], R16 ;  /* 0x0070001012007986 */ /* 0x000fe2000c101b08 */
[----:B------:R-:W-:Y:S05]  /*2090*/  EXIT ;  /* 0x000000000000794d */ /* 0x000fea0003800000 */
.L_x_4:
        /* <DEDUP_REMOVED lines=14> */
.L_x_7:


//--------------------- .nv.shared.reserved.0     --------------------------
	.section	.nv.shared.reserved.0,"aw",@nobits
	.weak		__nv_reservedSMEM_offset_0_alias
	.size		__nv_reservedSMEM_offset_0_alias, 0, 64
	.other		__nv_reservedSMEM_offset_0_alias,@"STO_CUDA_RESERVED_SHARED STV_DEFAULT"
__nv_reservedSMEM_offset_0_alias:
	.zero		0
	.zero		64


//--------------------- .nv.global                --------------------------
	.section	.nv.global,"aw",@nobits
.nv.global:
	.type		_ZN30_INTERNAL_118d0232_4_k_cu_main6thrust24THRUST_300001_SM_1000_NS12placeholders2_5E,@object
	.size		_ZN30_INTERNAL_118d0232_4_k_cu_main6thrust24THRUST_300001_SM_1000_NS12placeholders2_5E,(_ZN30_INTERNAL_118d0232_4_k_cu_main4cuda3std3__45__cpo6cbeginE - _ZN30_INTERNAL_118d0232_4_k_cu_main6thrust24THRUST_300001_SM_1000_NS12placeholders2_5E)
_ZN30_INTERNAL_118d0232_4_k_cu_main6thrust24THRUST_300001_SM_1000_NS12placeholders2_5E:
	.zero		1
	.type		_ZN30_INTERNAL_118d0232_4_k_cu_main4cuda3std3__45__cpo6cbeginE,@object
	.size		_ZN30_INTERNAL_118d0232_4_k_cu_main4cuda3std3__45__cpo6cbeginE,(_ZN30_INTERNAL_118d0232_4_k_cu_main4cuda3std6ranges3__45__cpo6cbeginE - _ZN30_INTERNAL_118d0232_4_k_cu_main4cuda3std3__45__cpo6cbeginE)
_ZN30_INTERNAL_118d0232_4_k_cu_main4cuda3std3__45__cpo6cbeginE:
	.zero		1
	.type		_ZN30_INTERNAL_118d0232_4_k_cu_main4cuda3std6ranges3__45__cpo6cbeginE,@object
	.size		_ZN30_INTERNAL_118d0232_4_k_cu_main4cuda3std6ranges3__45__cpo6cbeginE,(_ZN30_INTERNAL_118d0232_4_k_cu_main4cuda3std3__48in_placeE - _ZN30_INTERNAL_118d0232_4_k_cu_main4cuda3std6ranges3__45__cpo6cbeginE)
_ZN30_INTERNAL_118d0232_4_k_cu_main4cuda3std6ranges3__45__cpo6cbeginE:
	.zero		1
	.type		_ZN30_INTERNAL_118d0232_4_k_cu_main4cuda3std3__48in_placeE,@object
	.size		_ZN30_INTERNAL_118d0232_4_k_cu_main4cuda3std3__48in_placeE,(_ZN30_INTERNAL_118d0232_4_k_cu_main4cuda3std6ranges3__45__cpo4sizeE - _ZN30_INTERNAL_118d0232_4_k_cu_main4cuda3std3__48in_placeE)
_ZN30_INTERNAL_118d0232_4_k_cu_main4cuda3std3__48in_placeE:
	.zero		1
	.type		_ZN30_INTERNAL_118d0232_4_k_cu_main4cuda3std6ranges3__45__cpo4sizeE,@object
	.size		_ZN30_INTERNAL_118d0232_4_k_cu_main4cuda3std6ranges3__45__cpo4sizeE,(_ZN30_INTERNAL_118d0232_4_k_cu_main6thrust24THRUST_300001_SM_1000_NS12placeholders2_9E - _ZN30_INTERNAL_118d0232_4_k_cu_main4cuda3std6ranges3__45__cpo4sizeE)
_ZN30_INTERNAL_118d0232_4_k_cu_main4cuda3std6ranges3__45__cpo4sizeE:
	.zero		1
	.type		_ZN30_INTERNAL_118d0232_4_k_cu_main6thrust24THRUST_300001_SM_1000_NS12placeholders2_9E,@object
	.size		_ZN30_INTERNAL_118d0232_4_k_cu_main6thrust24THRUST_300001_SM_1000_NS12placeholders2_9E,(_ZN30_INTERNAL_118d0232_4_k_cu_main4cuda3std3__45__cpo7crbeginE - _ZN30_INTERNAL_118d0232_4_k_cu_main6thrust24THRUST_300001_SM_1000_NS12placeholders2_9E)
_ZN30_INTERNAL_118d0232_4_k_cu_main6thrust24THRUST_300001_SM_1000_NS12placeholders2_9E:
	.zero		1
	.type		_ZN30_INTERNAL_118d0232_4_k_cu_main4cuda3std3__45__cpo7crbeginE,@object
	.size		_ZN30_INTERNAL_118d0232_4_k_cu_main4cuda3std3__45__cpo7crbeginE,(_ZN30_INTERNAL_118d0232_4_k_cu_main4cuda3std6ranges3__45__cpo4nextE - _ZN30_INTERNAL_118d0232_4_k_cu_main4cuda3std3__45__cpo7crbeginE)
_ZN30_INTERNAL_118d0232_4_k_cu_main4cuda3std3__45__cpo7crbeginE:
	.zero		1
	.type		_ZN30_INTERNAL_118d0232_4_k_cu_main4cuda3std6ranges3__45__cpo4nextE,@object
	.size		_ZN30_INTERNAL_118d0232_4_k_cu_main4cuda3std6ranges3__45__cpo4nextE,(_ZN30_INTERNAL_118d0232_4_k_cu_main4cuda3std6ranges3__45__cpo4swapE - _ZN30_INTERNAL_118d0232_4_k_cu_main4cuda3std6ranges3__45__cpo4nextE)
_ZN30_INTERNAL_118d0232_4_k_cu_main4cuda3std6ranges3__45__cpo4nextE:
	.zero		1
	.type		_ZN30_INTERNAL_118d0232_4_k_cu_main4cuda3std6ranges3__45__cpo4swapE,@object
	.size		_ZN30_INTERNAL_118d0232_4_k_cu_main4cuda3std6ranges3__45__cpo4swapE,(_ZN30_INTERNAL_118d0232_4_k_cu_main6thrust24THRUST_300001_SM_1000_NS12placeholders2_1E - _ZN30_INTERNAL_118d0232_4_k_cu_main4cuda3std6ranges3__45__cpo4swapE)
_ZN30_INTERNAL_118d0232_4_k_cu_main4cuda3std6ranges3__45__cpo4swapE:
	.zero		1
	.type		_ZN30_INTERNAL_118d0232_4_k_cu_main6thrust24THRUST_300001_SM_1000_NS12placeholders2_1E,@object
	.size		_ZN30_INTERNAL_118d0232_4_k_cu_main6thrust24THRUST_300001_SM_1000_NS12placeholders2_1E,(_ZN30_INTERNAL_118d0232_4_k_cu_main6thrust24THRUST_300001_SM_1000_NS12placeholders2_3E - _ZN30_INTERNAL_118d0232_4_k_cu_main6thrust24THRUST_300001_SM_1000_NS12placeholders2_1E)
_ZN30_INTERNAL_118d0232_4_k_cu_main6thrust24THRUST_300001_SM_1000_NS12placeholders2_1E:
	.zero		1
	.type		_ZN30_INTERNAL_118d0232_4_k_cu_main6thrust24THRUST_300001_SM_1000_NS12placeholders2_3E,@object
	.size		_ZN30_INTERNAL_118d0232_4_k_cu_main6thrust24THRUST_300001_SM_1000_NS12placeholders2_3E,(_ZN30_INTERNAL_118d0232_4_k_cu_main4cuda3std3__45__cpo5beginE - _ZN30_INTERNAL_118d0232_4_k_cu_main6thrust24THRUST_300001_SM_1000_NS12placeholders2_3E)
_ZN30_INTERNAL_118d0232_4_k_cu_main6thrust24THRUST_300001_SM_1000_NS12placeholders2_3E:
	.zero		1
	.type		_ZN30_INTERNAL_118d0232_4_k_cu_main4cuda3std3__45__cpo5beginE,@object
	.size		_ZN30_INTERNAL_118d0232_4_k_cu_main4cuda3std3__45__cpo5beginE,(_ZN30_INTERNAL_118d0232_4_k_cu_main4cuda3std6ranges3__45__cpo5beginE - _ZN30_INTERNAL_118d0232_4_k_cu_main4cuda3std3__45__cpo5beginE)
_ZN30_INTERNAL_118d0232_4_k_cu_main4cuda3std3__45__cpo5beginE:
	.zero		1
	.type		_ZN30_INTERNAL_118d0232_4_k_cu_main4cuda3std6ranges3__45__cpo5beginE,@object
	.size		_ZN30_INTERNAL_118d0232_4_k_cu_main4cuda3std6ranges3__45__cpo5beginE,(_ZN30_INTERNAL_118d0232_4_k_cu_main4cuda3std3__432_GLOBAL__N__118d0232_4_k_cu_main6ignoreE - _ZN30_INTERNAL_118d0232_4_k_cu_main4cuda3std6ranges3__45__cpo5beginE)
_ZN30_INTERNAL_118d0232_4_k_cu_main4cuda3std6ranges3__45__cpo5beginE:
	.zero		1
	.type		_ZN30_INTERNAL_118d0232_4_k_cu_main4cuda3std3__432_GLOBAL__N__118d0232_4_k_cu_main6ignoreE,@object
	.size		_ZN30_INTERNAL_118d0232_4_k_cu_main4cuda3std3__432_GLOBAL__N__118d0232_4_k_cu_main6ignoreE,(_ZN30_INTERNAL_118d0232_4_k_cu_main4cuda3std6ranges3__45__cpo4dataE - _ZN30_INTERNAL_118d0232_4_k_cu_main4cuda3std3__432_GLOBAL__N__118d0232_4_k_cu_main6ignoreE)
_ZN30_INTERNAL_118d0232_4_k_cu_main4cuda3std3__432_GLOBAL__N__118d0232_4_k_cu_main6ignoreE:
	.zero		1
	.type		_ZN30_INTERNAL_118d0232_4_k_cu_main4cuda3std6ranges3__45__cpo4dataE,@object
	.size		_ZN30_INTERNAL_118d0232_4_k_cu_main4cuda3std6ranges3__45__cpo4dataE,(_ZN30_INTERNAL_118d0232_4_k_cu_main6thrust24THRUST_300001_SM_1000_NS12placeholders2_7E - _ZN30_INTERNAL_118d0232_4_k_cu_main4cuda3std6ranges3__45__cpo4dataE)
_ZN30_INTERNAL_118d0232_4_k_cu_main4cuda3std6ranges3__45__cpo4dataE:
	.zero		1
	.type		_ZN30_INTERNAL_118d0232_4_k_cu_main6thrust24THRUST_300001_SM_1000_NS12placeholders2_7E,@object
	.size		_ZN30_INTERNAL_118d0232_4_k_cu_main6thrust24THRUST_300001_SM_1000_NS12placeholders2_7E,(_ZN30_INTERNAL_118d0232_4_k_cu_main4cuda3std3__45__cpo6rbeginE - _ZN30_INTERNAL_118d0232_4_k_cu_main6thrust24THRUST_300001_SM_1000_NS12placeholders2_7E)
_ZN30_INTERNAL_118d0232_4_k_cu_main6thrust24THRUST_300001_SM_1000_NS12placeholders2_7E:
	.zero		1
	.type		_ZN30_INTERNAL_118d0232_4_k_cu_main4cuda3std3__45__cpo6rbeginE,@object
	.size		_ZN30_INTERNAL_118d0232_4_k_cu_main4cuda3std3__45__cpo6rbeginE,(_ZN30_INTERNAL_118d0232_4_k_cu_main4cuda3std6ranges3__45__cpo7advanceE - _ZN30_INTERNAL_118d0232_4_k_cu_main4cuda3std3__45__cpo6rbeginE)
_ZN30_INTERNAL_118d0232_4_k_cu_main4cuda3std3__45__cpo6rbeginE:
	.zero		1
	.type		_ZN30_INTERNAL_118d0232_4_k_cu_main4cuda3std6ranges3__45__cpo7advanceE,@object
	.size		_ZN30_INTERNAL_118d0232_4_k_cu_main4cuda3std6ranges3__45__cpo7advanceE,(_ZN30_INTERNAL_118d0232_4_k_cu_main4cuda3std3__47nulloptE - _ZN30_INTERNAL_118d0232_4_k_cu_main4cuda3std6ranges3__45__cpo7advanceE)
_ZN30_INTERNAL_118d0232_4_k_cu_main4cuda3std6ranges3__45__cpo7advanceE:
	.zero		1
	.type		_ZN30_INTERNAL_118d0232_4_k_cu_main4cuda3std3__47nulloptE,@object
	.size		_ZN30_INTERNAL_118d0232_4_k_cu_main4cuda3std3__47nulloptE,(_ZN30_INTERNAL_118d0232_4_k_cu_main4cuda3std6ranges3__45__cpo8distanceE - _ZN30_INTERNAL_118d0232_4_k_cu_main4cuda3std3__47nulloptE)
_ZN30_INTERNAL_118d0232_4_k_cu_main4cuda3std3__47nulloptE:
	.zero		1
	.type		_ZN30_INTERNAL_118d0232_4_k_cu_main4cuda3std6ranges3__45__cpo8distanceE,@object
	.size		_ZN30_INTERNAL_118d0232_4_k_cu_main4cuda3std6ranges3__45__cpo8distanceE,(_ZN30_INTERNAL_118d0232_4_k_cu_main6thrust24THRUST_300001_SM_1000_NS12placeholders2_6E - _ZN30_INTERNAL_118d0232_4_k_cu_main4cuda3std6ranges3__45__cpo8distanceE)
_ZN30_INTERNAL_118d0232_4_k_cu_main4cuda3std6ranges3__45__cpo8distanceE:
	.zero		1
	.type		_ZN30_INTERNAL_118d0232_4_k_cu_main6thrust24THRUST_300001_SM_1000_NS12placeholders2_6E,@object
	.size		_ZN30_INTERNAL_118d0232_4_k_cu_main6thrust24THRUST_300001_SM_1000_NS12placeholders2_6E,(_ZN30_INTERNAL_118d0232_4_k_cu_main4cuda3std3__45__cpo4cendE - _ZN30_INTERNAL_118d0232_4_k_cu_main6thrust24THRUST_300001_SM_1000_NS12placeholders2_6E)
_ZN30_INTERNAL_118d0232_4_k_cu_main6thrust24THRUST_300001_SM_1000_NS12placeholders2_6E:
	.zero		1
	.type		_ZN30_INTERNAL_118d0232_4_k_cu_main4cuda3std3__45__cpo4cendE,@object
	.size		_ZN30_INTERNAL_118d0232_4_k_cu_main4cuda3std3__45__cpo4cendE,(_ZN30_INTERNAL_118d0232_4_k_cu_main4cuda3std6ranges3__45__cpo4cendE - _ZN30_INTERNAL_118d0232_4_k_cu_main4cuda3std3__45__cpo4cendE)
_ZN30_INTERNAL_118d0232_4_k_cu_main4cuda3std3__45__cpo4cendE:
	.zero		1
	.type		_ZN30_INTERNAL_118d0232_4_k_cu_main4cuda3std6ranges3__45__cpo4cendE,@object
	.size		_ZN30_INTERNAL_118d0232_4_k_cu_main4cuda3std6ranges3__45__cpo4cendE,(_ZN30_INTERNAL_118d0232_4_k_cu_main4cuda3std3__420unreachable_sentinelE - _ZN30_INTERNAL_118d0232_4_k_cu_main4cuda3std6ranges3__45__cpo4cendE)
_ZN30_INTERNAL_118d0232_4_k_cu_main4cuda3std6ranges3__45__cpo4cendE:
	.zero		1
	.type		_ZN30_INTERNAL_118d0232_4_k_cu_main4cuda3std3__420unreachable_sentinelE,@object
	.size		_ZN30_INTERNAL_118d0232_4_k_cu_main4cuda3std3__420unreachable_sentinelE,(_ZN30_INTERNAL_118d0232_4_k_cu_main4cuda3std6ranges3__45__cpo5ssizeE - _ZN30_INTERNAL_118d0232_4_k_cu_main4cuda3std3__420unreachable_sentinelE)
_ZN30_INTERNAL_118d0232_4_k_cu_main4cuda3std3__420unreachable_sentinelE:
	.zero		1
	.type		_ZN30_INTERNAL_118d0232_4_k_cu_main4cuda3std6ranges3__45__cpo5ssizeE,@object
	.size		_ZN30_INTERNAL_118d0232_4_k_cu_main4cuda3std6ranges3__45__cpo5ssizeE,(_ZN30_INTERNAL_118d0232_4_k_cu_main6thrust24THRUST_300001_SM_1000_NS12placeholders3_10E - _ZN30_INTERNAL_118d0232_4_k_cu_main4cuda3std6ranges3__45__cpo5ssizeE)
_ZN30_INTERNAL_118d0232_4_k_cu_main4cuda3std6ranges3__45__cpo5ssizeE:
	.zero		1
	.type		_ZN30_INTERNAL_118d0232_4_k_cu_main6thrust24THRUST_300001_SM_1000_NS12placeholders3_10E,@object
	.size		_ZN30_INTERNAL_118d0232_4_k_cu_main6thrust24THRUST_300001_SM_1000_NS12placeholders3_10E,(_ZN30_INTERNAL_118d0232_4_k_cu_main4cuda3std3__45__cpo5crendE - _ZN30_INTERNAL_118d0232_4_k_cu_main6thrust24THRUST_300001_SM_1000_NS12placeholders3_10E)
_ZN30_INTERNAL_118d0232_4_k_cu_main6thrust24THRUST_300001_SM_1000_NS12placeholders3_10E:
	.zero		1
	.type		_ZN30_INTERNAL_118d0232_4_k_cu_main4cuda3std3__45__cpo5crendE,@object
	.size		_ZN30_INTERNAL_118d0232_4_k_cu_main4cuda3std3__45__cpo5crendE,(_ZN30_INTERNAL_118d0232_4_k_cu_main4cuda3std6ranges3__45__cpo4prevE - _ZN30_INTERNAL_118d0232_4_k_cu_main4cuda3std3__45__cpo5crendE)
_ZN30_INTERNAL_118d0232_4_k_cu_main4cuda3std3__45__cpo5crendE:
	.zero		1
	.type		_ZN30_INTERNAL_118d0232_4_k_cu_main4cuda3std6ranges3__45__cpo4prevE,@object
	.size		_ZN30_INTERNAL_118d0232_4_k_cu_main4cuda3std6ranges3__45__cpo4prevE,(_ZN30_INTERNAL_118d0232_4_k_cu_main4cuda3std6ranges3__45__cpo9iter_moveE - _ZN30_INTERNAL_118d0232_4_k_cu_main4cuda3std6ranges3__45__cpo4prevE)
_ZN30_INTERNAL_118d0232_4_k_cu_main4cuda3std6ranges3__45__cpo4prevE:
	.zero		1
	.type		_ZN30_INTERNAL_118d0232_4_k_cu_main4cuda3std6ranges3__45__cpo9iter_moveE,@object
	.size		_ZN30_INTERNAL_118d0232_4_k_cu_main4cuda3std6ranges3__45__cpo9iter_moveE,(_ZN30_INTERNAL_118d0232_4_k_cu_main6thrust24THRUST_300001_SM_1000_NS12placeholders2_2E - _ZN30_INTERNAL_118d0232_4_k_cu_main4cuda3std6ranges3__45__cpo9iter_moveE)
_ZN30_INTERNAL_118d0232_4_k_cu_main4cuda3std6ranges3__45__cpo9iter_moveE:
	.zero		1
	.type		_ZN30_INTERNAL_118d0232_4_k_cu_main6thrust24THRUST_300001_SM_1000_NS12placeholders2_2E,@object
	.size		_ZN30_INTERNAL_118d0232_4_k_cu_main6thrust24THRUST_300001_SM_1000_NS12placeholders2_2E,(_ZN30_INTERNAL_118d0232_4_k_cu_main6thrust24THRUST_300001_SM_1000_NS12placeholders2_4E - _ZN30_INTERNAL_118d0232_4_k_cu_main6thrust24THRUST_300001_SM_1000_NS12placeholders2_2E)
_ZN30_INTERNAL_118d0232_4_k_cu_main6thrust24THRUST_300001_SM_1000_NS12placeholders2_2E:
	.zero		1
	.type		_ZN30_INTERNAL_118d0232_4_k_cu_main6thrust24THRUST_300001_SM_1000_NS12placeholders2_4E,@object
	.size		_ZN30_INTERNAL_118d0232_4_k_cu_main6thrust24THRUST_300001_SM_1000_NS12placeholders2_4E,(_ZN30_INTERNAL_118d0232_4_k_cu_main4cuda3std3__45__cpo3endE - _ZN30_INTERNAL_118d0232_4_k_cu_main6thrust24THRUST_300001_SM_1000_NS12placeholders2_4E)
_ZN30_INTERNAL_118d0232_4_k_cu_main6thrust24THRUST_300001_SM_1000_NS12placeholders2_4E:
	.zero		1
	.type		_ZN30_INTERNAL_118d0232_4_k_cu_main4cuda3std3__45__cpo3endE,@object
	.size		_ZN30_INTERNAL_118d0232_4_k_cu_main4cuda3std3__45__cpo3endE,(_ZN30_INTERNAL_118d0232_4_k_cu_main4cuda3std6ranges3__45__cpo3endE - _ZN30_INTERNAL_118d0232_4_k_cu_main4cuda3std3__45__cpo3endE)
_ZN30_INTERNAL_118d0232_4_k_cu_main4cuda3std3__45__cpo3endE:
	.zero		1
	.type		_ZN30_INTERNAL_118d0232_4_k_cu_main4cuda3std6ranges3__45__cpo3endE,@object
	.size		_ZN30_INTERNAL_118d0232_4_k_cu_main4cuda3std6ranges3__45__cpo3endE,(_ZN30_INTERNAL_118d0232_4_k_cu_main4cuda3std3__419piecewise_constructE - _ZN30_INTERNAL_118d0232_4_k_cu_main4cuda3std6ranges3__45__cpo3endE)
_ZN30_INTERNAL_118d0232_4_k_cu_main4cuda3std6ranges3__45__cpo3endE:
	.zero		1
	.type		_ZN30_INTERNAL_118d0232_4_k_cu_main4cuda3std3__419piecewise_constructE,@object
	.size		_ZN30_INTERNAL_118d0232_4_k_cu_main4cuda3std3__419piecewise_constructE,(_ZN30_INTERNAL_118d0232_4_k_cu_main4cuda3std6ranges3__45__cpo5cdataE - _ZN30_INTERNAL_118d0232_4_k_cu_main4cuda3std3__419piecewise_constructE)
_ZN30_INTERNAL_118d0232_4_k_cu_main4cuda3std3__419piecewise_constructE:
	.zero		1
	.type		_ZN30_INTERNAL_118d0232_4_k_cu_main4cuda3std6ranges3__45__cpo5cdataE,@object
	.size		_ZN30_INTERNAL_118d0232_4_k_cu_main4cuda3std6ranges3__45__cpo5cdataE,(_ZN30_INTERNAL_118d0232_4_k_cu_main6thrust24THRUST_300001_SM_1000_NS12placeholders2_8E - _ZN30_INTERNAL_118d0232_4_k_cu_main4cuda3std6ranges3__45__cpo5cdataE)
_ZN30_INTERNAL_118d0232_4_k_cu_main4cuda3std6ranges3__45__cpo5cdataE:
	.zero		1
	.type		_ZN30_INTERNAL_118d0232_4_k_cu_main6thrust24THRUST_300001_SM_1000_NS12placeholders2_8E,@object
	.size		_ZN30_INTERNAL_118d0232_4_k_cu_main6thrust24THRUST_300001_SM_1000_NS12placeholders2_8E,(_ZN30_INTERNAL_118d0232_4_k_cu_main4cuda3std3__45__cpo4rendE - _ZN30_INTERNAL_118d0232_4_k_cu_main6thrust24THRUST_300001_SM_1000_NS12placeholders2_8E)
_ZN30_INTERNAL_118d0232_4_k_cu_main6thrust24THRUST_300001_SM_1000_NS12placeholders2_8E:
	.zero		1
	.type		_ZN30_INTERNAL_118d0232_4_k_cu_main4cuda3std3__45__cpo4rendE,@object
	.size		_ZN30_INTERNAL_118d0232_4_k_cu_main4cuda3std3__45__cpo4rendE,(_ZN30_INTERNAL_118d0232_4_k_cu_main4cuda3std6ranges3__45__cpo9iter_swapE - _ZN30_INTERNAL_118d0232_4_k_cu_main4cuda3std3__45__cpo4rendE)
_ZN30_INTERNAL_118d0232_4_k_cu_main4cuda3std3__45__cpo4rendE:
	.zero		1
	.type		_ZN30_INTERNAL_118d0232_4_k_cu_main4cuda3std6ranges3__45__cpo9iter_swapE,@object
	.size		_ZN30_INTERNAL_118d0232_4_k_cu_main4cuda3std6ranges3__45__cpo9iter_swapE,(_ZN30_INTERNAL_118d0232_4_k_cu_main4cuda3std3__48unexpectE - _ZN30_INTERNAL_118d0232_4_k_cu_main4cuda3std6ranges3__45__cpo9iter_swapE)
_ZN30_INTERNAL_118d0232_4_k_cu_main4cuda3std6ranges3__45__cpo9iter_swapE:
	.zero		1
	.type		_ZN30_INTERNAL_118d0232_4_k_cu_main4cuda3std3__48unexpectE,@object
	.size		_ZN30_INTERNAL_118d0232_4_k_cu_main4cuda3std3__48unexpectE,(_ZN30_INTERNAL_118d0232_4_k_cu_main6thrust24THRUST_300001_SM_1000_NS6system6detail10sequential3seqE - _ZN30_INTERNAL_118d0232_4_k_cu_main4cuda3std3__48unexpectE)
_ZN30_INTERNAL_118d0232_4_k_cu_main4cuda3std3__48unexpectE:
	.zero		1
	.type		_ZN30_INTERNAL_118d0232_4_k_cu_main6thrust24THRUST_300001_SM_1000_NS6system6detail10sequential3seqE,@object
	.size		_ZN30_INTERNAL_118d0232_4_k_cu_main6thrust24THRUST_300001_SM_1000_NS6system6detail10sequential3seqE,(.L_29 - _ZN30_INTERNAL_118d0232_4_k_cu_main6thrust24THRUST_300001_SM_1000_NS6system6detail10sequential3seqE)
_ZN30_INTERNAL_118d0232_4_k_cu_main6thrust24THRUST_300001_SM_1000_NS6system6detail10sequential3seqE:
	.zero		1
.L_29:


//--------------------- .nv.shared._Z4sortILi256ELi16ELN3cub18CUB_300001_SM_100018BlockLoadAlgorithmE0ELNS1_19BlockStoreAlgorithmE0EdEvPKT3_PS4_ --------------------------
	.section	.nv.shared._Z4sortILi256ELi16ELN3cub18CUB_300001_SM_100018BlockLoadAlgorithmE0ELNS1_19BlockStoreAlgorithmE0EdEvPKT3_PS4_,"aw",@nobits
	.sectionflags	@""
	.align	16
.nv.shared._Z4sortILi256ELi16ELN3cub18CUB_300001_SM_100018BlockLoadAlgorithmE0ELNS1_19BlockStoreAlgorithmE0EdEvPKT3_PS4_:
	.zero		34816


//--------------------- .nv.shared._Z4sortILi512ELi8ELN3cub18CUB_300001_SM_100018BlockLoadAlgorithmE3ELNS1_19BlockStoreAlgorithmE3EdEvPKT3_PS4_ --------------------------
	.section	.nv.shared._Z4sortILi512ELi8ELN3cub18CUB_300001_SM_100018BlockLoadAlgorithmE3ELNS1_19BlockStoreAlgorithmE3EdEvPKT3_PS4_,"aw",@nobits
	.sectionflags	@""
	.align	16
.nv.shared._Z4sortILi512ELi8ELN3cub18CUB_300001_SM_100018BlockLoadAlgorithmE3ELNS1_19BlockStoreAlgorithmE3EdEvPKT3_PS4_:
	.zero		34832


//--------------------- .nv.constant0._ZN3cub18CUB_300001_SM_10006detail11EmptyKernelIvEEvv --------------------------
	.section	.nv.constant0._ZN3cub18CUB_300001_SM_10006detail11EmptyKernelIvEEvv,"a",@progbits
	.sectionflags	@""
	.align	4
.nv.constant0._ZN3cub18CUB_300001_SM_10006detail11EmptyKernelIvEEvv:
	.zero		896


//--------------------- .nv.constant0._Z4sortILi256ELi16ELN3cub18CUB_300001_SM_100018BlockLoadAlgorithmE0ELNS1_19BlockStoreAlgorithmE0EdEvPKT3_PS4_ --------------------------
	.section	.nv.constant0._Z4sortILi256ELi16ELN3cub18CUB_300001_SM_100018BlockLoadAlgorithmE0ELNS1_19BlockStoreAlgorithmE0EdEvPKT3_PS4_,"a",@progbits
	.sectionflags	@""
	.align	4
.nv.constant0._Z4sortILi256ELi16ELN3cub18CUB_300001_SM_100018BlockLoadAlgorithmE0ELNS1_19BlockStoreAlgorithmE0EdEvPKT3_PS4_:
	.zero		912


//--------------------- .nv.constant0._Z4sortILi512ELi8ELN3cub18CUB_300001_SM_100018BlockLoadAlgorithmE3ELNS1_19BlockStoreAlgorithmE3EdEvPKT3_PS4_ --------------------------
	.section	.nv.constant0._Z4sortILi512ELi8ELN3cub18CUB_300001_SM_100018BlockLoadAlgorithmE3ELNS1_19BlockStoreAlgorithmE3EdEvPKT3_PS4_,"a",@progbits
	.sectionflags	@""
	.align	4
.nv.constant0._Z4sortILi512ELi8ELN3cub18CUB_300001_SM_100018BlockLoadAlgorithmE3ELNS1_19BlockStoreAlgorithmE3EdEvPKT3_PS4_:
	.zero		912


//--------------------- SYMBOLS --------------------------

	.type		.nv.reservedSmem.offset0,@object
	.size		.nv.reservedSmem.offset0,0x4
	.type		.nv.reservedSmem.cap,@object
	.size		.nv.reservedSmem.cap,0x4
